//
// Generated by NVIDIA NVVM Compiler
//
// Compiler Build ID: CL-36424714
// Cuda compilation tools, release 13.0, V13.0.88
// Based on NVVM 20.0.0
//

.version 9.0
.target sm_100
.address_size 64

	// .globl	_Z13dense_forward6TensorIfES0_S0_S0_
.extern .func  (.param .b32 func_retval0) vprintf
(
	.param .b64 vprintf_param_0,
	.param .b64 vprintf_param_1
)
;
.global .align 1 .b8 $str[74] = {84, 101, 110, 115, 111, 114, 32, 98, 111, 117, 110, 100, 115, 32, 101, 114, 114, 111, 114, 58, 32, 49, 68, 32, 97, 99, 99, 101, 115, 115, 32, 91, 37, 100, 93, 32, 111, 117, 116, 32, 111, 102, 32, 98, 111, 117, 110, 100, 115, 32, 91, 48, 44, 32, 37, 100, 41, 32, 102, 111, 114, 32, 37, 100, 68, 32, 116, 101, 110, 115, 111, 114, 10};
.global .align 1 .b8 $str$1[83] = {84, 101, 110, 115, 111, 114, 32, 98, 111, 117, 110, 100, 115, 32, 101, 114, 114, 111, 114, 58, 32, 50, 68, 32, 97, 99, 99, 101, 115, 115, 32, 91, 37, 100, 44, 37, 100, 93, 32, 111, 117, 116, 32, 111, 102, 32, 98, 111, 117, 110, 100, 115, 32, 91, 48, 44, 37, 100, 41, 120, 91, 48, 44, 37, 100, 41, 32, 102, 111, 114, 32, 37, 100, 68, 32, 116, 101, 110, 115, 111, 114, 10};

.visible .entry _Z13dense_forward6TensorIfES0_S0_S0_(
	.param .align 8 .b8 _Z13dense_forward6TensorIfES0_S0_S0__param_0[24],
	.param .align 8 .b8 _Z13dense_forward6TensorIfES0_S0_S0__param_1[24],
	.param .align 8 .b8 _Z13dense_forward6TensorIfES0_S0_S0__param_2[24],
	.param .align 8 .b8 _Z13dense_forward6TensorIfES0_S0_S0__param_3[24]
)
{
	.local .align 8 .b8 	__local_depot0[48];
	.reg .b64 	%SP;
	.reg .b64 	%SPL;
	.reg .pred 	%p<38>;
	.reg .b16 	%rs<9>;
	.reg .b32 	%r<127>;
	.reg .b32 	%f<30>;
	.reg .b64 	%rd<71>;

	mov.u64 	%SPL, __local_depot0;
	cvta.local.u64 	%SP, %SPL;
	ld.param.u32 	%r49, [_Z13dense_forward6TensorIfES0_S0_S0__param_3+16];
	ld.param.u64 	%rd11, [_Z13dense_forward6TensorIfES0_S0_S0__param_3+8];
	ld.param.u64 	%rd10, [_Z13dense_forward6TensorIfES0_S0_S0__param_3];
	ld.param.u32 	%r48, [_Z13dense_forward6TensorIfES0_S0_S0__param_0+16];
	ld.param.u64 	%rd8, [_Z13dense_forward6TensorIfES0_S0_S0__param_0];
	ld.param.u32 	%r2, [_Z13dense_forward6TensorIfES0_S0_S0__param_1+16];
	ld.param.u32 	%r3, [_Z13dense_forward6TensorIfES0_S0_S0__param_2+16];
	ld.param.u64 	%rd12, [_Z13dense_forward6TensorIfES0_S0_S0__param_2+8];
	ld.param.u64 	%rd13, [_Z13dense_forward6TensorIfES0_S0_S0__param_2];
	ld.param.u64 	%rd14, [_Z13dense_forward6TensorIfES0_S0_S0__param_1+8];
	ld.param.u64 	%rd15, [_Z13dense_forward6TensorIfES0_S0_S0__param_1];
	ld.param.u64 	%rd9, [_Z13dense_forward6TensorIfES0_S0_S0__param_0+8];
	add.u64 	%rd1, %SPL, 24;
	add.u64 	%rd2, %SPL, 24;
	cvta.to.global.u64 	%rd3, %rd9;
	cvta.to.global.u64 	%rd4, %rd15;
	cvta.to.global.u64 	%rd5, %rd14;
	cvta.to.global.u64 	%rd6, %rd13;
	cvta.to.global.u64 	%rd7, %rd12;
	mov.u32 	%r5, %ctaid.y;
	mov.u32 	%r60, %ctaid.x;
	mov.u32 	%r61, %ntid.x;
	mov.u32 	%r62, %tid.x;
	mad.lo.s32 	%r6, %r60, %r61, %r62;
	ld.global.u32 	%r63, [%rd5];
	setp.ge.s32 	%p1, %r5, %r63;
	@%p1 bra 	$L__BB0_29;
	ld.global.u32 	%r64, [%rd3+4];
	setp.ge.s32 	%p2, %r6, %r64;
	@%p2 bra 	$L__BB0_29;
	ld.global.u32 	%r113, [%rd5+4];
	setp.lt.s32 	%p3, %r113, 1;
	mov.f32 	%f29, 0f00000000;
	@%p3 bra 	$L__BB0_22;
	mov.f32 	%f29, 0f00000000;
	setp.gt.s32 	%p4, %r2, 1;
	@%p4 bra 	$L__BB0_11;
	setp.lt.s32 	%p19, %r3, 2;
	@%p19 bra 	$L__BB0_9;
	mov.b32 	%r114, 0;
	mov.u64 	%rd38, $str$1;
	add.u64 	%rd40, %SP, 24;
$L__BB0_6:
	setp.gt.s32 	%p20, %r6, -1;
	ld.global.u32 	%r84, [%rd5];
	st.local.v2.u32 	[%rd2], {%r5, %r114};
	st.local.v2.u32 	[%rd2+8], {%r84, %r113};
	st.local.u32 	[%rd2+16], %r2;
	cvta.global.u64 	%rd39, %rd38;
	{ // callseq 4, 0
	.param .b64 param0;
	st.param.b64 	[param0], %rd39;
	.param .b64 param1;
	st.param.b64 	[param1], %rd40;
	.param .b32 retval0;
	call.uni (retval0), 
	vprintf, 
	(
	param0, 
	param1
	);
	ld.param.b32 	%r85, [retval0];
	} // callseq 4
	ld.global.u32 	%r113, [%rd5+4];
	mad.lo.s32 	%r87, %r113, %r5, %r114;
	mul.wide.s32 	%rd41, %r87, 4;
	add.s64 	%rd42, %rd4, %rd41;
	ld.global.f32 	%f4, [%rd42];
	ld.global.u32 	%r15, [%rd7];
	setp.lt.s32 	%p21, %r114, %r15;
	ld.global.u32 	%r116, [%rd7+4];
	setp.lt.s32 	%p22, %r6, %r116;
	and.pred  	%p23, %p21, %p22;
	and.pred  	%p24, %p23, %p20;
	@%p24 bra 	$L__BB0_8;
	st.local.v2.u32 	[%rd1], {%r114, %r6};
	st.local.v2.u32 	[%rd1+8], {%r15, %r116};
	st.local.u32 	[%rd1+16], %r3;
	cvta.global.u64 	%rd44, %rd38;
	{ // callseq 5, 0
	.param .b64 param0;
	st.param.b64 	[param0], %rd44;
	.param .b64 param1;
	st.param.b64 	[param1], %rd40;
	.param .b32 retval0;
	call.uni (retval0), 
	vprintf, 
	(
	param0, 
	param1
	);
	ld.param.b32 	%r89, [retval0];
	} // callseq 5
	ld.global.u32 	%r116, [%rd7+4];
	ld.global.u32 	%r113, [%rd5+4];
$L__BB0_8:
	mad.lo.s32 	%r91, %r116, %r114, %r6;
	mul.wide.s32 	%rd46, %r91, 4;
	add.s64 	%rd47, %rd6, %rd46;
	ld.global.f32 	%f20, [%rd47];
	fma.rn.f32 	%f29, %f4, %f20, %f29;
	add.s32 	%r114, %r114, 1;
	setp.lt.s32 	%p25, %r114, %r113;
	@%p25 bra 	$L__BB0_6;
	bra.uni 	$L__BB0_22;
$L__BB0_9:
	mov.b32 	%r112, 0;
	mov.u64 	%rd48, $str$1;
	add.u64 	%rd50, %SP, 24;
$L__BB0_10:
	ld.global.u32 	%r93, [%rd5];
	st.local.v2.u32 	[%rd2], {%r5, %r112};
	st.local.v2.u32 	[%rd2+8], {%r93, %r113};
	st.local.u32 	[%rd2+16], %r2;
	cvta.global.u64 	%rd49, %rd48;
	{ // callseq 6, 0
	.param .b64 param0;
	st.param.b64 	[param0], %rd49;
	.param .b64 param1;
	st.param.b64 	[param1], %rd50;
	.param .b32 retval0;
	call.uni (retval0), 
	vprintf, 
	(
	param0, 
	param1
	);
	ld.param.b32 	%r94, [retval0];
	} // callseq 6
	ld.global.u32 	%r96, [%rd5+4];
	mad.lo.s32 	%r97, %r96, %r5, %r112;
	mul.wide.s32 	%rd51, %r97, 4;
	add.s64 	%rd52, %rd4, %rd51;
	ld.global.f32 	%f22, [%rd52];
	ld.global.u32 	%r98, [%rd7];
	ld.global.u32 	%r99, [%rd7+4];
	st.local.v2.u32 	[%rd1], {%r112, %r6};
	st.local.v2.u32 	[%rd1+8], {%r98, %r99};
	st.local.u32 	[%rd1+16], %r3;
	{ // callseq 7, 0
	.param .b64 param0;
	st.param.b64 	[param0], %rd49;
	.param .b64 param1;
	st.param.b64 	[param1], %rd50;
	.param .b32 retval0;
	call.uni (retval0), 
	vprintf, 
	(
	param0, 
	param1
	);
	ld.param.b32 	%r100, [retval0];
	} // callseq 7
	ld.global.u32 	%r102, [%rd7+4];
	mad.lo.s32 	%r103, %r102, %r112, %r6;
	mul.wide.s32 	%rd54, %r103, 4;
	add.s64 	%rd55, %rd6, %rd54;
	ld.global.f32 	%f23, [%rd55];
	fma.rn.f32 	%f29, %f22, %f23, %f29;
	add.s32 	%r112, %r112, 1;
	ld.global.u32 	%r113, [%rd5+4];
	setp.lt.s32 	%p26, %r112, %r113;
	@%p26 bra 	$L__BB0_10;
	bra.uni 	$L__BB0_22;
$L__BB0_11:
	setp.lt.s32 	%p5, %r3, 2;
	@%p5 bra 	$L__BB0_18;
	mov.b32 	%r121, 0;
	mov.u64 	%rd23, $str$1;
	add.u64 	%rd25, %SP, 24;
$L__BB0_13:
	ld.global.u32 	%r31, [%rd5];
	setp.lt.s32 	%p6, %r5, %r31;
	setp.lt.s32 	%p7, %r121, %r113;
	and.pred  	%p8, %p6, %p7;
	@%p8 bra 	$L__BB0_15;
	st.local.v2.u32 	[%rd2], {%r5, %r121};
	st.local.v2.u32 	[%rd2+8], {%r31, %r113};
	st.local.u32 	[%rd2+16], %r2;
	cvta.global.u64 	%rd19, %rd23;
	{ // callseq 0, 0
	.param .b64 param0;
	st.param.b64 	[param0], %rd19;
	.param .b64 param1;
	st.param.b64 	[param1], %rd25;
	.param .b32 retval0;
	call.uni (retval0), 
	vprintf, 
	(
	param0, 
	param1
	);
	ld.param.b32 	%r66, [retval0];
	} // callseq 0
	ld.global.u32 	%r113, [%rd5+4];
$L__BB0_15:
	setp.gt.s32 	%p9, %r6, -1;
	mad.lo.s32 	%r68, %r113, %r5, %r121;
	mul.wide.s32 	%rd21, %r68, 4;
	add.s64 	%rd22, %rd4, %rd21;
	ld.global.f32 	%f9, [%rd22];
	ld.global.u32 	%r34, [%rd7];
	setp.lt.s32 	%p10, %r121, %r34;
	ld.global.u32 	%r124, [%rd7+4];
	setp.lt.s32 	%p11, %r6, %r124;
	and.pred  	%p12, %p10, %p11;
	and.pred  	%p13, %p12, %p9;
	@%p13 bra 	$L__BB0_17;
	st.local.v2.u32 	[%rd1], {%r121, %r6};
	st.local.v2.u32 	[%rd1+8], {%r34, %r124};
	st.local.u32 	[%rd1+16], %r3;
	cvta.global.u64 	%rd24, %rd23;
	{ // callseq 1, 0
	.param .b64 param0;
	st.param.b64 	[param0], %rd24;
	.param .b64 param1;
	st.param.b64 	[param1], %rd25;
	.param .b32 retval0;
	call.uni (retval0), 
	vprintf, 
	(
	param0, 
	param1
	);
	ld.param.b32 	%r70, [retval0];
	} // callseq 1
	ld.global.u32 	%r124, [%rd7+4];
	ld.global.u32 	%r113, [%rd5+4];
$L__BB0_17:
	mad.lo.s32 	%r72, %r124, %r121, %r6;
	mul.wide.s32 	%rd26, %r72, 4;
	add.s64 	%rd27, %rd6, %rd26;
	ld.global.f32 	%f15, [%rd27];
	fma.rn.f32 	%f29, %f9, %f15, %f29;
	add.s32 	%r121, %r121, 1;
	setp.lt.s32 	%p14, %r121, %r113;
	@%p14 bra 	$L__BB0_13;
	bra.uni 	$L__BB0_22;
$L__BB0_18:
	mov.b32 	%r118, 0;
	mov.u64 	%rd33, $str$1;
	add.u64 	%rd35, %SP, 24;
$L__BB0_19:
	ld.global.u32 	%r24, [%rd5];
	setp.lt.s32 	%p15, %r5, %r24;
	setp.lt.s32 	%p16, %r118, %r113;
	and.pred  	%p17, %p15, %p16;
	@%p17 bra 	$L__BB0_21;
	st.local.v2.u32 	[%rd2], {%r5, %r118};
	st.local.v2.u32 	[%rd2+8], {%r24, %r113};
	st.local.u32 	[%rd2+16], %r2;
	cvta.global.u64 	%rd29, %rd33;
	{ // callseq 2, 0
	.param .b64 param0;
	st.param.b64 	[param0], %rd29;
	.param .b64 param1;
	st.param.b64 	[param1], %rd35;
	.param .b32 retval0;
	call.uni (retval0), 
	vprintf, 
	(
	param0, 
	param1
	);
	ld.param.b32 	%r74, [retval0];
	} // callseq 2
	ld.global.u32 	%r113, [%rd5+4];
$L__BB0_21:
	mad.lo.s32 	%r76, %r113, %r5, %r118;
	mul.wide.s32 	%rd31, %r76, 4;
	add.s64 	%rd32, %rd4, %rd31;
	ld.global.f32 	%f17, [%rd32];
	ld.global.u32 	%r77, [%rd7];
	ld.global.u32 	%r78, [%rd7+4];
	st.local.v2.u32 	[%rd1], {%r118, %r6};
	st.local.v2.u32 	[%rd1+8], {%r77, %r78};
	st.local.u32 	[%rd1+16], %r3;
	cvta.global.u64 	%rd34, %rd33;
	{ // callseq 3, 0
	.param .b64 param0;
	st.param.b64 	[param0], %rd34;
	.param .b64 param1;
	st.param.b64 	[param1], %rd35;
	.param .b32 retval0;
	call.uni (retval0), 
	vprintf, 
	(
	param0, 
	param1
	);
	ld.param.b32 	%r79, [retval0];
	} // callseq 3
	ld.global.u32 	%r81, [%rd7+4];
	mad.lo.s32 	%r82, %r81, %r118, %r6;
	mul.wide.s32 	%rd36, %r82, 4;
	add.s64 	%rd37, %rd6, %rd36;
	ld.global.f32 	%f18, [%rd37];
	fma.rn.f32 	%f29, %f17, %f18, %f29;
	add.s32 	%r118, %r118, 1;
	ld.global.u32 	%r113, [%rd5+4];
	setp.lt.s32 	%p18, %r118, %r113;
	@%p18 bra 	$L__BB0_19;
$L__BB0_22:
	setp.gt.s32 	%p27, %r49, 0;
	setp.gt.s32 	%p28, %r6, -1;
	and.pred  	%p29, %p28, %p27;
	cvta.to.global.u64 	%rd56, %rd11;
	ld.global.u32 	%r104, [%rd56];
	setp.lt.s32 	%p30, %r6, %r104;
	and.pred  	%p31, %p29, %p30;
	@%p31 bra 	$L__BB0_24;
	add.u64 	%rd57, %SP, 0;
	add.u64 	%rd58, %SPL, 0;
	st.local.v2.u32 	[%rd58], {%r6, %r104};
	st.local.u32 	[%rd58+8], %r49;
	mov.u64 	%rd59, $str;
	cvta.global.u64 	%rd60, %rd59;
	{ // callseq 8, 0
	.param .b64 param0;
	st.param.b64 	[param0], %rd60;
	.param .b64 param1;
	st.param.b64 	[param1], %rd57;
	.param .b32 retval0;
	call.uni (retval0), 
	vprintf, 
	(
	param0, 
	param1
	);
	ld.param.b32 	%r105, [retval0];
	} // callseq 8
$L__BB0_24:
	cvta.to.global.u64 	%rd61, %rd10;
	mul.wide.s32 	%rd62, %r6, 4;
	add.s64 	%rd63, %rd61, %rd62;
	ld.global.f32 	%f24, [%rd63];
	add.f32 	%f12, %f29, %f24;
	setp.gt.s32 	%p32, %r48, 1;
	ld.global.u32 	%r42, [%rd3];
	@%p32 bra 	$L__BB0_26;
	ld.global.u32 	%r126, [%rd3+4];
	bra.uni 	$L__BB0_27;
$L__BB0_26:
	setp.gt.s32 	%p33, %r6, -1;
	setp.lt.s32 	%p34, %r5, %r42;
	ld.global.u32 	%r126, [%rd3+4];
	setp.lt.s32 	%p35, %r6, %r126;
	and.pred  	%p36, %p34, %p35;
	and.pred  	%p37, %p36, %p33;
	@%p37 bra 	$L__BB0_28;
$L__BB0_27:
	add.u64 	%rd64, %SP, 0;
	add.u64 	%rd65, %SPL, 0;
	st.local.v2.u32 	[%rd65], {%r5, %r6};
	st.local.v2.u32 	[%rd65+8], {%r42, %r126};
	st.local.u32 	[%rd65+16], %r48;
	mov.u64 	%rd66, $str$1;
	cvta.global.u64 	%rd67, %rd66;
	{ // callseq 9, 0
	.param .b64 param0;
	st.param.b64 	[param0], %rd67;
	.param .b64 param1;
	st.param.b64 	[param1], %rd64;
	.param .b32 retval0;
	call.uni (retval0), 
	vprintf, 
	(
	param0, 
	param1
	);
	ld.param.b32 	%r108, [retval0];
	} // callseq 9
	ld.global.u32 	%r126, [%rd3+4];
$L__BB0_28:
	mad.lo.s32 	%r110, %r126, %r5, %r6;
	cvta.to.global.u64 	%rd68, %rd8;
	mul.wide.s32 	%rd69, %r110, 4;
	add.s64 	%rd70, %rd68, %rd69;
	st.global.f32 	[%rd70], %f12;
$L__BB0_29:
	ret;

}
	// .globl	_Z12relu_forward6TensorIfES0_
.visible .entry _Z12relu_forward6TensorIfES0_(
	.param .align 8 .b8 _Z12relu_forward6TensorIfES0__param_0[24],
	.param .align 8 .b8 _Z12relu_forward6TensorIfES0__param_1[24]
)
{
	.local .align 8 .b8 	__local_depot1[16];
	.reg .b64 	%SP;
	.reg .b64 	%SPL;
	.reg .pred 	%p<21>;
	.reg .b32 	%r<118>;
	.reg .b32 	%f<3>;
	.reg .b64 	%rd<34>;

	mov.u64 	%SPL, __local_depot1;
	cvta.local.u64 	%SP, %SPL;
	ld.param.u64 	%rd1, [_Z12relu_forward6TensorIfES0__param_0];
	ld.param.u64 	%rd2, [_Z12relu_forward6TensorIfES0__param_0+8];
	ld.param.u32 	%r1, [_Z12relu_forward6TensorIfES0__param_0+16];
	ld.param.u64 	%rd3, [_Z12relu_forward6TensorIfES0__param_1];
	ld.param.u32 	%r2, [_Z12relu_forward6TensorIfES0__param_1+16];
	ld.param.u64 	%rd11, [_Z12relu_forward6TensorIfES0__param_1+8];
	cvta.to.global.u64 	%rd4, %rd11;
	mov.u32 	%r35, %ctaid.x;
	mov.u32 	%r36, %ntid.x;
	mov.u32 	%r37, %tid.x;
	mad.lo.s32 	%r3, %r35, %r36, %r37;
	setp.lt.s32 	%p1, %r2, 1;
	mov.b32 	%r117, 1;
	@%p1 bra 	$L__BB1_13;
	and.b32  	%r4, %r2, 15;
	setp.lt.u32 	%p2, %r2, 16;
	mov.b32 	%r117, 1;
	mov.b32 	%r110, 0;
	@%p2 bra 	$L__BB1_4;
	and.b32  	%r110, %r2, 2147483632;
	neg.s32 	%r104, %r110;
	add.s64 	%rd32, %rd4, 32;
	mov.b32 	%r117, 1;
$L__BB1_3:
	.pragma "nounroll";
	ld.global.u32 	%r42, [%rd32+-32];
	mul.lo.s32 	%r43, %r42, %r117;
	ld.global.u32 	%r44, [%rd32+-28];
	mul.lo.s32 	%r45, %r44, %r43;
	ld.global.u32 	%r46, [%rd32+-24];
	mul.lo.s32 	%r47, %r46, %r45;
	ld.global.u32 	%r48, [%rd32+-20];
	mul.lo.s32 	%r49, %r48, %r47;
	ld.global.u32 	%r50, [%rd32+-16];
	mul.lo.s32 	%r51, %r50, %r49;
	ld.global.u32 	%r52, [%rd32+-12];
	mul.lo.s32 	%r53, %r52, %r51;
	ld.global.u32 	%r54, [%rd32+-8];
	mul.lo.s32 	%r55, %r54, %r53;
	ld.global.u32 	%r56, [%rd32+-4];
	mul.lo.s32 	%r57, %r56, %r55;
	ld.global.u32 	%r58, [%rd32];
	mul.lo.s32 	%r59, %r58, %r57;
	ld.global.u32 	%r60, [%rd32+4];
	mul.lo.s32 	%r61, %r60, %r59;
	ld.global.u32 	%r62, [%rd32+8];
	mul.lo.s32 	%r63, %r62, %r61;
	ld.global.u32 	%r64, [%rd32+12];
	mul.lo.s32 	%r65, %r64, %r63;
	ld.global.u32 	%r66, [%rd32+16];
	mul.lo.s32 	%r67, %r66, %r65;
	ld.global.u32 	%r68, [%rd32+20];
	mul.lo.s32 	%r69, %r68, %r67;
	ld.global.u32 	%r70, [%rd32+24];
	mul.lo.s32 	%r71, %r70, %r69;
	ld.global.u32 	%r72, [%rd32+28];
	mul.lo.s32 	%r117, %r72, %r71;
	add.s32 	%r104, %r104, 16;
	add.s64 	%rd32, %rd32, 64;
	setp.ne.s32 	%p3, %r104, 0;
	@%p3 bra 	$L__BB1_3;
$L__BB1_4:
	setp.eq.s32 	%p4, %r4, 0;
	@%p4 bra 	$L__BB1_13;
	and.b32  	%r14, %r2, 7;
	setp.lt.u32 	%p5, %r4, 8;
	@%p5 bra 	$L__BB1_7;
	mul.wide.u32 	%rd12, %r110, 4;
	add.s64 	%rd13, %rd4, %rd12;
	ld.global.u32 	%r74, [%rd13];
	mul.lo.s32 	%r75, %r74, %r117;
	ld.global.u32 	%r76, [%rd13+4];
	mul.lo.s32 	%r77, %r76, %r75;
	ld.global.u32 	%r78, [%rd13+8];
	mul.lo.s32 	%r79, %r78, %r77;
	ld.global.u32 	%r80, [%rd13+12];
	mul.lo.s32 	%r81, %r80, %r79;
	ld.global.u32 	%r82, [%rd13+16];
	mul.lo.s32 	%r83, %r82, %r81;
	ld.global.u32 	%r84, [%rd13+20];
	mul.lo.s32 	%r85, %r84, %r83;
	ld.global.u32 	%r86, [%rd13+24];
	mul.lo.s32 	%r87, %r86, %r85;
	ld.global.u32 	%r88, [%rd13+28];
	mul.lo.s32 	%r117, %r88, %r87;
	add.s32 	%r110, %r110, 8;
$L__BB1_7:
	setp.eq.s32 	%p6, %r14, 0;
	@%p6 bra 	$L__BB1_13;
	and.b32  	%r20, %r2, 3;
	setp.lt.u32 	%p7, %r14, 4;
	@%p7 bra 	$L__BB1_10;
	mul.wide.u32 	%rd14, %r110, 4;
	add.s64 	%rd15, %rd4, %rd14;
	ld.global.u32 	%r90, [%rd15];
	mul.lo.s32 	%r91, %r90, %r117;
	ld.global.u32 	%r92, [%rd15+4];
	mul.lo.s32 	%r93, %r92, %r91;
	ld.global.u32 	%r94, [%rd15+8];
	mul.lo.s32 	%r95, %r94, %r93;
	ld.global.u32 	%r96, [%rd15+12];
	mul.lo.s32 	%r117, %r96, %r95;
	add.s32 	%r110, %r110, 4;
$L__BB1_10:
	setp.eq.s32 	%p8, %r20, 0;
	@%p8 bra 	$L__BB1_13;
	mul.wide.u32 	%rd16, %r110, 4;
	add.s64 	%rd33, %rd4, %rd16;
	neg.s32 	%r115, %r20;
$L__BB1_12:
	.pragma "nounroll";
	ld.global.u32 	%r97, [%rd33];
	mul.lo.s32 	%r117, %r97, %r117;
	add.s64 	%rd33, %rd33, 4;
	add.s32 	%r115, %r115, 1;
	setp.ne.s32 	%p9, %r115, 0;
	@%p9 bra 	$L__BB1_12;
$L__BB1_13:
	setp.ge.s32 	%p10, %r3, %r117;
	@%p10 bra 	$L__BB1_19;
	setp.gt.s32 	%p11, %r2, 0;
	setp.gt.s32 	%p12, %r3, -1;
	and.pred  	%p13, %p12, %p11;
	ld.global.u32 	%r98, [%rd4];
	setp.lt.s32 	%p14, %r3, %r98;
	and.pred  	%p15, %p13, %p14;
	@%p15 bra 	$L__BB1_16;
	add.u64 	%rd17, %SP, 0;
	add.u64 	%rd18, %SPL, 0;
	st.local.v2.u32 	[%rd18], {%r3, %r98};
	st.local.u32 	[%rd18+8], %r2;
	mov.u64 	%rd19, $str;
	cvta.global.u64 	%rd20, %rd19;
	{ // callseq 10, 0
	.param .b64 param0;
	st.param.b64 	[param0], %rd20;
	.param .b64 param1;
	st.param.b64 	[param1], %rd17;
	.param .b32 retval0;
	call.uni (retval0), 
	vprintf, 
	(
	param0, 
	param1
	);
	ld.param.b32 	%r99, [retval0];
	} // callseq 10
$L__BB1_16:
	setp.gt.s32 	%p16, %r3, -1;
	cvta.to.global.u64 	%rd21, %rd3;
	mul.wide.s32 	%rd22, %r3, 4;
	add.s64 	%rd23, %rd21, %rd22;
	ld.global.f32 	%f1, [%rd23];
	setp.gt.s32 	%p17, %r1, 0;
	and.pred  	%p18, %p16, %p17;
	cvta.to.global.u64 	%rd24, %rd2;
	ld.global.u32 	%r101, [%rd24];
	setp.lt.s32 	%p19, %r3, %r101;
	and.pred  	%p20, %p18, %p19;
	@%p20 bra 	$L__BB1_18;
	add.u64 	%rd25, %SP, 0;
	add.u64 	%rd26, %SPL, 0;
	st.local.v2.u32 	[%rd26], {%r3, %r101};
	st.local.u32 	[%rd26+8], %r1;
	mov.u64 	%rd27, $str;
	cvta.global.u64 	%rd28, %rd27;
	{ // callseq 11, 0
	.param .b64 param0;
	st.param.b64 	[param0], %rd28;
	.param .b64 param1;
	st.param.b64 	[param1], %rd25;
	.param .b32 retval0;
	call.uni (retval0), 
	vprintf, 
	(
	param0, 
	param1
	);
	ld.param.b32 	%r102, [retval0];
	} // callseq 11
$L__BB1_18:
	cvta.to.global.u64 	%rd29, %rd1;
	add.s64 	%rd31, %rd29, %rd22;
	max.f32 	%f2, %f1, 0f00000000;
	st.global.f32 	[%rd31], %f2;
$L__BB1_19:
	ret;

}


// ===== COMPILED SASS (sm_100) =====

	.target	sm_100

	.elftype	@"ET_EXEC"


//--------------------- .note.nv.tkinfo           --------------------------
	.section	.note.nv.tkinfo,"",@"SHT_NOTE"
	.sectionflags	@"SHF_NOTE_NV_TKINFO"
	.tkinfo
        /*0018*/ 	.word	0x00000002
        /*0030*/ 	.string	""
        /*0030*/ 	.string	"ptxas"
        /*0030*/ 	.string	"Cuda compilation tools, release 13.0, V13.0.88"
        /*0030*/ 	.string	"Build cuda_13.0.r13.0/compiler.36424714_0"
        /*0030*/ 	.string	"-arch sm_100 -m 64 "



//--------------------- .note.nv.cuinfo           --------------------------
	.section	.note.nv.cuinfo,"",@"SHT_NOTE"
	.sectionflags	@"SHF_NOTE_NV_CUINFO"
        /*0018*/ 	.short	0x0002
        /*001a*/ 	.short	0x0064
        /*001c*/ 	.short	0x0082
	.zero		2


//--------------------- .nv.info                  --------------------------
	.section	.nv.info,"",@"SHT_CUDA_INFO"
	.align	4


	//----- nvinfo : EIATTR_REGCOUNT
	.align		4
        /*0000*/ 	.byte	0x04, 0x2f
        /*0002*/ 	.short	(.L_3 - .L_2)
	.align		4
.L_2:
        /*0004*/ 	.word	index@(_Z13dense_forward6TensorIfES0_S0_S0_)
        /*0008*/ 	.word	0x0000001e


	//----- nvinfo : EIATTR_FRAME_SIZE
	.align		4
.L_3:
        /*000c*/ 	.byte	0x04, 0x11
        /*000e*/ 	.short	(.L_5 - .L_4)
	.align		4
.L_4:
        /*0010*/ 	.word	index@(_Z13dense_forward6TensorIfES0_S0_S0_)
        /*0014*/ 	.word	0x00000030


	//----- nvinfo : EIATTR_REGCOUNT
	.align		4
.L_5:
        /*0018*/ 	.byte	0x04, 0x2f
        /*001a*/ 	.short	(.L_7 - .L_6)
	.align		4
.L_6:
        /*001c*/ 	.word	index@(_Z12relu_forward6TensorIfES0_)
        /*0020*/ 	.word	0x0000001d


	//----- nvinfo : EIATTR_FRAME_SIZE
	.align		4
.L_7:
        /*0024*/ 	.byte	0x04, 0x11
        /*0026*/ 	.short	(.L_9 - .L_8)
	.align		4
.L_8:
        /*0028*/ 	.word	index@(_Z12relu_forward6TensorIfES0_)
        /*002c*/ 	.word	0x00000010


	//----- nvinfo : EIATTR_MIN_STACK_SIZE
	.align		4
.L_9:
        /*0030*/ 	.byte	0x04, 0x12
        /*0032*/ 	.short	(.L_11 - .L_10)
	.align		4
.L_10:
        /*0034*/ 	.word	index@(_Z12relu_forward6TensorIfES0_)
        /*0038*/ 	.word	0x00000010


	//----- nvinfo : EIATTR_MIN_STACK_SIZE
	.align		4
.L_11:
        /*003c*/ 	.byte	0x04, 0x12
        /*003e*/ 	.short	(.L_13 - .L_12)
	.align		4
.L_12:
        /*0040*/ 	.word	index@(_Z13dense_forward6TensorIfES0_S0_S0_)
        /*0044*/ 	.word	0x00000030
.L_13:


//--------------------- .nv.compat                --------------------------
	.section	.nv.compat,"",@"SHT_CUDA_COMPAT_INFO"
	.align	4
        /*0000*/ 	.byte	0x02, 0x09, 0x00, 0x00, 0x02, 0x02, 0x01, 0x00, 0x02, 0x05, 0x05, 0x00, 0x03, 0x07, 0x01, 0x01
        /*0010*/ 	.byte	0x02, 0x03, 0x00, 0x00, 0x02, 0x06, 0x01, 0x00, 0x04, 0x0b, 0x08, 0x00, 0x09, 0x00, 0x00, 0x00
        /*0020*/ 	.byte	0x00, 0x00, 0x00, 0x00


//--------------------- .nv.info._Z12relu_forward6TensorIfES0_ --------------------------
	.section	.nv.info._Z12relu_forward6TensorIfES0_,"",@"SHT_CUDA_INFO"
	.sectionflags	@""
	.align	4


	//----- nvinfo : EIATTR_CUDA_API_VERSION
	.align		4
        /*0000*/ 	.byte	0x04, 0x37
        /*0002*/ 	.short	(.L_15 - .L_14)
.L_14:
        /*0004*/ 	.word	0x00000082


	//----- nvinfo : EIATTR_KPARAM_INFO
	.align		4
.L_15:
        /*0008*/ 	.byte	0x04, 0x17
        /*000a*/ 	.short	(.L_17 - .L_16)
.L_16:
        /*000c*/ 	.word	0x00000000
        /*0010*/ 	.short	0x0001
        /*0012*/ 	.short	0x0018
        /*0014*/ 	.byte	0x00, 0xf0, 0x61, 0x00


	//----- nvinfo : EIATTR_KPARAM_INFO
	.align		4
.L_17:
        /*0018*/ 	.byte	0x04, 0x17
        /*001a*/ 	.short	(.L_19 - .L_18)
.L_18:
        /*001c*/ 	.word	0x00000000
        /*0020*/ 	.short	0x0000
        /*0022*/ 	.short	0x0000
        /*0024*/ 	.byte	0x00, 0xf0, 0x61, 0x00


	//----- nvinfo : EIATTR_SPARSE_MMA_MASK
	.align		4
.L_19:
        /*0028*/ 	.byte	0x03, 0x50
        /*002a*/ 	.short	0x0000


	//----- nvinfo : EIATTR_MAXREG_COUNT
	.align		4
        /*002c*/ 	.byte	0x03, 0x1b
        /*002e*/ 	.short	0x00ff


	//----- nvinfo : EIATTR_EXTERNS
	.align		4
        /*0030*/ 	.byte	0x04, 0x0f
        /*0032*/ 	.short	(.L_21 - .L_20)


	//   ....[0]....
	.align		4
.L_20:
        /*0034*/ 	.word	index@(vprintf)


	//----- nvinfo : EIATTR_MERCURY_ISA_VERSION
	.align		4
.L_21:
        /*0038*/ 	.byte	0x03, 0x5f
        /*003a*/ 	.short	0x0101


	//----- nvinfo : EIATTR_VRC_CTA_INIT_COUNT
	.align		4
        /*003c*/ 	.byte	0x02, 0x4a
	.zero		1
	.zero		1


	//----- nvinfo : EIATTR_SYSCALL_OFFSETS
	.align		4
        /*0040*/ 	.byte	0x04, 0x46
        /*0042*/ 	.short	(.L_23 - .L_22)


	//   ....[0]....
.L_22:
        /*0044*/ 	.word	0x000008a0


	//   ....[1]....
        /*0048*/ 	.word	0x00000a20


	//----- nvinfo : EIATTR_EXIT_INSTR_OFFSETS
	.align		4
.L_23:
        /*004c*/ 	.byte	0x04, 0x1c
        /*004e*/ 	.short	(.L_25 - .L_24)


	//   ....[0]....
.L_24:
        /*0050*/ 	.word	0x00000780


	//   ....[1]....
        /*0054*/ 	.word	0x00000a80


	//----- nvinfo : EIATTR_CRS_STACK_SIZE
	.align		4
.L_25:
        /*0058*/ 	.byte	0x04, 0x1e
        /*005a*/ 	.short	(.L_27 - .L_26)
.L_26:
        /*005c*/ 	.word	0x00000000


	//----- nvinfo : EIATTR_CBANK_PARAM_SIZE
	.align		4
.L_27:
        /*0060*/ 	.byte	0x03, 0x19
        /*0062*/ 	.short	0x0030


	//----- nvinfo : EIATTR_PARAM_CBANK
	.align		4
        /*0064*/ 	.byte	0x04, 0x0a
        /*0066*/ 	.short	(.L_29 - .L_28)
	.align		4
.L_28:
        /*0068*/ 	.word	index@(.nv.constant0._Z12relu_forward6TensorIfES0_)
        /*006c*/ 	.short	0x0380
        /*006e*/ 	.short	0x0030


	//----- nvinfo : EIATTR_SW_WAR
	.align		4
.L_29:
        /*0070*/ 	.byte	0x04, 0x36
        /*0072*/ 	.short	(.L_31 - .L_30)
.L_30:
        /*0074*/ 	.word	0x00000008
.L_31:


//--------------------- .nv.info._Z13dense_forward6TensorIfES0_S0_S0_ --------------------------
	.section	.nv.info._Z13dense_forward6TensorIfES0_S0_S0_,"",@"SHT_CUDA_INFO"
	.sectionflags	@""
	.align	4


	//----- nvinfo : EIATTR_CUDA_API_VERSION
	.align		4
        /*0000*/ 	.byte	0x04, 0x37
        /*0002*/ 	.short	(.L_33 - .L_32)
.L_32:
        /*0004*/ 	.word	0x00000082


	//----- nvinfo : EIATTR_KPARAM_INFO
	.align		4
.L_33:
        /*0008*/ 	.byte	0x04, 0x17
        /*000a*/ 	.short	(.L_35 - .L_34)
.L_34:
        /*000c*/ 	.word	0x00000000
        /*0010*/ 	.short	0x0003
        /*0012*/ 	.short	0x0048
        /*0014*/ 	.byte	0x00, 0xf0, 0x61, 0x00


	//----- nvinfo : EIATTR_KPARAM_INFO
	.align		4
.L_35:
        /*0018*/ 	.byte	0x04, 0x17
        /*001a*/ 	.short	(.L_37 - .L_36)
.L_36:
        /*001c*/ 	.word	0x00000000
        /*0020*/ 	.short	0x0002
        /*0022*/ 	.short	0x0030
        /*0024*/ 	.byte	0x00, 0xf0, 0x61, 0x00


	//----- nvinfo : EIATTR_KPARAM_INFO
	.align		4
.L_37:
        /*0028*/ 	.byte	0x04, 0x17
        /*002a*/ 	.short	(.L_39 - .L_38)
.L_38:
        /*002c*/ 	.word	0x00000000
        /*0030*/ 	.short	0x0001
        /*0032*/ 	.short	0x0018
        /*0034*/ 	.byte	0x00, 0xf0, 0x61, 0x00


	//----- nvinfo : EIATTR_KPARAM_INFO
	.align		4
.L_39:
        /*0038*/ 	.byte	0x04, 0x17
        /*003a*/ 	.short	(.L_41 - .L_40)
.L_40:
        /*003c*/ 	.word	0x00000000
        /*0040*/ 	.short	0x0000
        /*0042*/ 	.short	0x0000
        /*0044*/ 	.byte	0x00, 0xf0, 0x61, 0x00


	//----- nvinfo : EIATTR_SPARSE_MMA_MASK
	.align		4
.L_41:
        /*0048*/ 	.byte	0x03, 0x50
        /*004a*/ 	.short	0x0000


	//----- nvinfo : EIATTR_MAXREG_COUNT
	.align		4
        /*004c*/ 	.byte	0x03, 0x1b
        /*004e*/ 	.short	0x00ff


	//----- nvinfo : EIATTR_EXTERNS
	.align		4
        /*0050*/ 	.byte	0x04, 0x0f
        /*0052*/ 	.short	(.L_43 - .L_42)


	//   ....[0]....
	.align		4
.L_42:
        /*0054*/ 	.word	index@(vprintf)


	//----- nvinfo : EIATTR_MERCURY_ISA_VERSION
	.align		4
.L_43:
        /*0058*/ 	.byte	0x03, 0x5f
        /*005a*/ 	.short	0x0101


	//----- nvinfo : EIATTR_VRC_CTA_INIT_COUNT
	.align		4
        /*005c*/ 	.byte	0x02, 0x4a
	.zero		1
	.zero		1


	//----- nvinfo : EIATTR_SYSCALL_OFFSETS
	.align		4
        /*0060*/ 	.byte	0x04, 0x46
        /*0062*/ 	.short	(.L_45 - .L_44)


	//   ....[0]....
.L_44:
        /*0064*/ 	.word	0x00000320


	//   ....[1]....
        /*0068*/ 	.word	0x000004d0


	//   ....[2]....
        /*006c*/ 	.word	0x000006f0


	//   ....[3]....
        /*0070*/ 	.word	0x00000860


	//   ....[4]....
        /*0074*/ 	.word	0x00000ad0


	//   ....[5]....
        /*0078*/ 	.word	0x00000cb0


	//   ....[6]....
        /*007c*/ 	.word	0x00000f00


	//   ....[7]....
        /*0080*/ 	.word	0x00001090


	//   ....[8]....
        /*0084*/ 	.word	0x000012a0


	//   ....[9]....
        /*0088*/ 	.word	0x00001480


	//----- nvinfo : EIATTR_EXIT_INSTR_OFFSETS
	.align		4
.L_45:
        /*008c*/ 	.byte	0x04, 0x1c
        /*008e*/ 	.short	(.L_47 - .L_46)


	//   ....[0]....
.L_46:
        /*0090*/ 	.word	0x000000f0


	//   ....[1]....
        /*0094*/ 	.word	0x00000130


	//   ....[2]....
        /*0098*/ 	.word	0x00001500


	//----- nvinfo : EIATTR_CRS_STACK_SIZE
	.align		4
.L_47:
        /*009c*/ 	.byte	0x04, 0x1e
        /*009e*/ 	.short	(.L_49 - .L_48)
.L_48:
        /*00a0*/ 	.word	0x00000000


	//----- nvinfo : EIATTR_CBANK_PARAM_SIZE
	.align		4
.L_49:
        /*00a4*/ 	.byte	0x03, 0x19
        /*00a6*/ 	.short	0x0060


	//----- nvinfo : EIATTR_PARAM_CBANK
	.align		4
        /*00a8*/ 	.byte	0x04, 0x0a
        /*00aa*/ 	.short	(.L_51 - .L_50)
	.align		4
.L_50:
        /*00ac*/ 	.word	index@(.nv.constant0._Z13dense_forward6TensorIfES0_S0_S0_)
        /*00b0*/ 	.short	0x0380
        /*00b2*/ 	.short	0x0060


	//----- nvinfo : EIATTR_SW_WAR
	.align		4
.L_51:
        /*00b4*/ 	.byte	0x04, 0x36
        /*00b6*/ 	.short	(.L_53 - .L_52)
.L_52:
        /*00b8*/ 	.word	0x00000008
.L_53:


//--------------------- .nv.callgraph             --------------------------
	.section	.nv.callgraph,"",@"SHT_CUDA_CALLGRAPH"
	.align	4
	.sectionentsize	8
	.align		4
        /*0000*/ 	.word	0x00000000
	.align		4
        /*0004*/ 	.word	0xffffffff
	.align		4
        /*0008*/ 	.word	index@(_Z12relu_forward6TensorIfES0_)
	.align		4
        /*000c*/ 	.word	index@(vprintf)
	.align		4
        /*0010*/ 	.word	index@(_Z13dense_forward6TensorIfES0_S0_S0_)
	.align		4
        /*0014*/ 	.word	index@(vprintf)
	.align		4
        /*0018*/ 	.word	0x00000000
	.align		4
        /*001c*/ 	.word	0xfffffffe
	.align		4
        /*0020*/ 	.word	0x00000000
	.align		4
        /*0024*/ 	.word	0xfffffffd
	.align		4
        /*0028*/ 	.word	0x00000000
	.align		4
        /*002c*/ 	.word	0xfffffffc


//--------------------- .nv.constant4             --------------------------
	.section	.nv.constant4,"a",@progbits
	.align	8
	.align		8
.nv.constant4:
        /*0000*/ 	.dword	vprintf
	.align		8
        /*0008*/ 	.dword	$str
	.align		8
        /*0010*/ 	.dword	$str$1


//--------------------- .text._Z12relu_forward6TensorIfES0_ --------------------------
	.section	.text._Z12relu_forward6TensorIfES0_,"ax",@progbits
	.align	128
        .global         _Z12relu_forward6TensorIfES0_
        .type           _Z12relu_forward6TensorIfES0_,@function
        .size           _Z12relu_forward6TensorIfES0_,(.L_x_44 - _Z12relu_forward6TensorIfES0_)
        .other          _Z12relu_forward6TensorIfES0_,@"STO_CUDA_ENTRY STV_DEFAULT"
_Z12relu_forward6TensorIfES0_:
.text._Z12relu_forward6TensorIfES0_:
[----:B------:R-:W0:Y:S08]  /*0000*/  LDC R1, c[0x0][0x37c] ;  /* 0x0000df00ff017b82 */ /* 0x000e300000000800 */
[----:B------:R-:W1:Y:S01]  /*0010*/  LDC R0, c[0x0][0x3a8] ;  /* 0x0000ea00ff007b82 */ /* 0x000e620000000800 */
[----:B------:R-:W2:Y:S01]  /*0020*/  S2R R3, SR_TID.X ;  /* 0x0000000000037919 */ /* 0x000ea20000002100 */
[----:B------:R-:W3:Y:S01]  /*0030*/  LDCU UR5, c[0x0][0x2fc] ;  /* 0x00005f80ff0577ac */ /* 0x000ee20008000800 */
[----:B0-----:R-:W-:Y:S01]  /*0040*/  IADD3 R1, PT, PT, R1, -0x10, RZ ;  /* 0xfffffff001017810 */ /* 0x001fe20007ffe0ff */
[----:B------:R-:W0:Y:S04]  /*0050*/  LDCU UR4, c[0x0][0x2f8] ;  /* 0x00005f00ff0477ac */ /* 0x000e280008000800 */
[----:B------:R-:W2:Y:S01]  /*0060*/  S2UR UR6, SR_CTAID.X ;  /* 0x00000000000679c3 */ /* 0x000ea20000002500 */
[----:B------:R-:W4:Y:S07]  /*0070*/  LDCU.64 UR36, c[0x0][0x358] ;  /* 0x00006b00ff2477ac */ /* 0x000f2e0008000a00 */
[----:B------:R-:W2:Y:S01]  /*0080*/  LDC R2, c[0x0][0x360] ;  /* 0x0000d800ff027b82 */ /* 0x000ea20000000800 */
[----:B-1----:R-:W-:-:S02]  /*0090*/  ISETP.GE.AND P0, PT, R0, 0x1, PT ;  /* 0x000000010000780c */ /* 0x002fc40003f06270 */
[----:B0-----:R-:W-:-:S04]  /*00a0*/  IADD3 R17, P1, PT, R1, UR4, RZ ;  /* 0x0000000401117c10 */ /* 0x001fc8000ff3e0ff */
[----:B---3--:R-:W-:Y:S01]  /*00b0*/  IADD3.X R16, PT, PT, RZ, UR5, RZ, P1, !PT ;  /* 0x00000005ff107c10 */ /* 0x008fe20008ffe4ff */
[----:B--2---:R-:W-:Y:S02]  /*00c0*/  IMAD R2, R2, UR6, R3 ;  /* 0x0000000602027c24 */ /* 0x004fe4000f8e0203 */
[----:B------:R-:W-:-:S04]  /*00d0*/  IMAD.MOV.U32 R3, RZ, RZ, 0x1 ;  /* 0x00000001ff037424 */ /* 0x000fc800078e00ff */
[----:B----4-:R-:W-:Y:S05]  /*00e0*/  @!P0 BRA `(.L_x_0) ;  /* 0x0000000400a08947 */ /* 0x010fea0003800000 */
[C---:B------:R-:W-:Y:S01]  /*00f0*/  ISETP.GE.U32.AND P1, PT, R0.reuse, 0x10, PT ;  /* 0x000000100000780c */ /* 0x040fe20003f26070 */
[----:B------:R-:W-:Y:S01]  /*0100*/  HFMA2 R6, -RZ, RZ, 0, 0 ;  /* 0x00000000ff067431 */ /* 0x000fe200000001ff */
[----:B------:R-:W-:Y:S01]  /*0110*/  LOP3.LUT R23, R0, 0xf, RZ, 0xc0, !PT ;  /* 0x0000000f00177812 */ /* 0x000fe200078ec0ff */
[----:B------:R-:W-:-:S03]  /*0120*/  IMAD.MOV.U32 R3, RZ, RZ, 0x1 ;  /* 0x00000001ff037424 */ /* 0x000fc600078e00ff */
[----:B------:R-:W-:-:S07]  /*0130*/  ISETP.NE.AND P0, PT, R23, RZ, PT ;  /* 0x000000ff1700720c */ /* 0x000fce0003f05270 */
[----:B------:R-:W-:Y:S06]  /*0140*/  @!P1 BRA `(.L_x_1) ;  /* 0x0000000000b49947 */ /* 0x000fec0003800000 */
[----:B------:R-:W0:Y:S01]  /*0150*/  LDCU.64 UR4, c[0x0][0x3a0] ;  /* 0x00007400ff0477ac */ /* 0x000e220008000a00 */
[----:B------:R-:W-:Y:S01]  /*0160*/  LOP3.LUT R6, R0, 0x7ffffff0, RZ, 0xc0, !PT ;  /* 0x7ffffff000067812 */ /* 0x000fe200078ec0ff */
[----:B------:R-:W-:-:S03]  /*0170*/  IMAD.MOV.U32 R3, RZ, RZ, 0x1 ;  /* 0x00000001ff037424 */ /* 0x000fc600078e00ff */
[----:B------:R-:W-:Y:S01]  /*0180*/  IADD3 R25, PT, PT, -R6, RZ, RZ ;  /* 0x000000ff06197210 */ /* 0x000fe20007ffe1ff */
[----:B0-----:R-:W-:-:S04]  /*0190*/  UIADD3 UR4, UP0, UPT, UR4, 0x20, URZ ;  /* 0x0000002004047890 */ /* 0x001fc8000ff1e0ff */
[----:B------:R-:W-:Y:S02]  /*01a0*/  UIADD3.X UR5, UPT, UPT, URZ, UR5, URZ, UP0, !UPT ;  /* 0x00000005ff057290 */ /* 0x000fe400087fe4ff */
[----:B------:R-:W-:-:S04]  /*01b0*/  IMAD.U32 R4, RZ, RZ, UR4 ;  /* 0x00000004ff047e24 */ /* 0x000fc8000f8e00ff */
[----:B------:R-:W-:-:S07]  /*01c0*/  MOV R5, UR5 ;  /* 0x0000000500057c02 */ /* 0x000fce0008000f00 */
.L_x_2:
[----:B------:R-:W2:Y:S04]  /*01d0*/  LDG.E R22, desc[UR36][R4.64+-0x20] ;  /* 0xffffe02404167981 */ /* 0x000ea8000c1e1900 */
[----:B------:R-:W3:Y:S04]  /*01e0*/  LDG.E R21, desc[UR36][R4.64+-0x1c] ;  /* 0xffffe42404157981 */ /* 0x000ee8000c1e1900 */
[----:B------:R-:W4:Y:S04]  /*01f0*/  LDG.E R24, desc[UR36][R4.64+-0x18] ;  /* 0xffffe82404187981 */ /* 0x000f28000c1e1900 */
[----:B------:R-:W5:Y:S04]  /*0200*/  LDG.E R26, desc[UR36][R4.64+-0x14] ;  /* 0xffffec24041a7981 */ /* 0x000f68000c1e1900 */
        /* <DEDUP_REMOVED lines=11> */
[----:B------:R0:W5:Y:S01]  /*02c0*/  LDG.E R7, desc[UR36][R4.64+0x1c] ;  /* 0x00001c2404077981 */ /* 0x000162000c1e1900 */
[----:B------:R-:W-:-:S05]  /*02d0*/  VIADD R25, R25, 0x10 ;  /* 0x0000001019197836 */ /* 0x000fca0000000000 */
[----:B------:R-:W-:Y:S02]  /*02e0*/  ISETP.NE.AND P1, PT, R25, RZ, PT ;  /* 0x000000ff1900720c */ /* 0x000fe40003f25270 */
[----:B0-----:R-:W-:-:S04]  /*02f0*/  IADD3 R4, P2, PT, R4, 0x40, RZ ;  /* 0x0000004004047810 */ /* 0x001fc80007f5e0ff */
[----:B------:R-:W-:Y:S01]  /*0300*/  IADD3.X R5, PT, PT, RZ, R5, RZ, P2, !PT ;  /* 0x00000005ff057210 */ /* 0x000fe200017fe4ff */
[----:B--2---:R-:W-:-:S04]  /*0310*/  IMAD R22, R22, R3, RZ ;  /* 0x0000000316167224 */ /* 0x004fc800078e02ff */
[----:B---3--:R-:W-:-:S04]  /*0320*/  IMAD R21, R22, R21, RZ ;  /* 0x0000001516157224 */ /* 0x008fc800078e02ff */
[----:B----4-:R-:W-:-:S04]  /*0330*/  IMAD R21, R21, R24, RZ ;  /* 0x0000001815157224 */ /* 0x010fc800078e02ff */
[----:B-----5:R-:W-:-:S04]  /*0340*/  IMAD R21, R21, R26, RZ ;  /* 0x0000001a15157224 */ /* 0x020fc800078e02ff */
[----:B------:R-:W-:-:S04]  /*0350*/  IMAD R20, R21, R20, RZ ;  /* 0x0000001415147224 */ /* 0x000fc800078e02ff */
        /* <DEDUP_REMOVED lines=10> */
[----:B------:R-:W-:Y:S01]  /*0400*/  IMAD R3, R8, R7, RZ ;  /* 0x0000000708037224 */ /* 0x000fe200078e02ff */
[----:B------:R-:W-:Y:S06]  /*0410*/  @P1 BRA `(.L_x_2) ;  /* 0xfffffffc006c1947 */ /* 0x000fec000383ffff */
.L_x_1:
[----:B------:R-:W-:Y:S05]  /*0420*/  @!P0 BRA `(.L_x_0) ;  /* 0x0000000000d08947 */ /* 0x000fea0003800000 */
[----:B------:R-:W-:Y:S02]  /*0430*/  ISETP.GE.U32.AND P0, PT, R23, 0x8, PT ;  /* 0x000000081700780c */ /* 0x000fe40003f06070 */
[----:B------:R-:W-:-:S04]  /*0440*/  LOP3.LUT R9, R0, 0x7, RZ, 0xc0, !PT ;  /* 0x0000000700097812 */ /* 0x000fc800078ec0ff */
[----:B------:R-:W-:-:S07]  /*0450*/  ISETP.NE.AND P1, PT, R9, RZ, PT ;  /* 0x000000ff0900720c */ /* 0x000fce0003f25270 */
[----:B------:R-:W-:Y:S06]  /*0460*/  @!P0 BRA `(.L_x_3) ;  /* 0x00000000004c8947 */ /* 0x000fec0003800000 */
[----:B------:R-:W0:Y:S02]  /*0470*/  LDC.64 R4, c[0x0][0x3a0] ;  /* 0x0000e800ff047b82 */ /* 0x000e240000000a00 */
[----:B0-----:R-:W-:-:S05]  /*0480*/  IMAD.WIDE.U32 R4, R6, 0x4, R4 ;  /* 0x0000000406047825 */ /* 0x001fca00078e0004 */
[----:B------:R-:W2:Y:S04]  /*0490*/  LDG.E R8, desc[UR36][R4.64] ;  /* 0x0000002404087981 */ /* 0x000ea8000c1e1900 */
[----:B------:R-:W3:Y:S04]  /*04a0*/  LDG.E R7, desc[UR36][R4.64+0x4] ;  /* 0x0000042404077981 */ /* 0x000ee8000c1e1900 */
[----:B------:R-:W4:Y:S04]  /*04b0*/  LDG.E R10, desc[UR36][R4.64+0x8] ;  /* 0x00000824040a7981 */ /* 0x000f28000c1e1900 */
[----:B------:R-:W5:Y:S04]  /*04c0*/  LDG.E R12, desc[UR36][R4.64+0xc] ;  /* 0x00000c24040c7981 */ /* 0x000f68000c1e1900 */
[----:B------:R-:W5:Y:S04]  /*04d0*/  LDG.E R14, desc[UR36][R4.64+0x10] ;  /* 0x00001024040e7981 */ /* 0x000f68000c1e1900 */
[----:B------:R-:W5:Y:S04]  /*04e0*/  LDG.E R18, desc[UR36][R4.64+0x14] ;  /* 0x0000142404127981 */ /* 0x000f68000c1e1900 */
[----:B------:R-:W5:Y:S04]  /*04f0*/  LDG.E R20, desc[UR36][R4.64+0x18] ;  /* 0x0000182404147981 */ /* 0x000f68000c1e1900 */
[----:B------:R-:W5:Y:S01]  /*0500*/  LDG.E R22, desc[UR36][R4.64+0x1c] ;  /* 0x00001c2404167981 */ /* 0x000f62000c1e1900 */
[----:B------:R-:W-:Y:S01]  /*0510*/  IADD3 R6, PT, PT, R6, 0x8, RZ ;  /* 0x0000000806067810 */ /* 0x000fe20007ffe0ff */
[----:B--2---:R-:W-:-:S04]  /*0520*/  IMAD R8, R3, R8, RZ ;  /* 0x0000000803087224 */ /* 0x004fc800078e02ff */
[----:B---3--:R-:W-:-:S04]  /*0530*/  IMAD R7, R8, R7, RZ ;  /* 0x0000000708077224 */ /* 0x008fc800078e02ff */
[----:B----4-:R-:W-:-:S04]  /*0540*/  IMAD R7, R7, R10, RZ ;  /* 0x0000000a07077224 */ /* 0x010fc800078e02ff */
[----:B-----5:R-:W-:-:S04]  /*0550*/  IMAD R7, R7, R12, RZ ;  /* 0x0000000c07077224 */ /* 0x020fc800078e02ff */
[----:B------:R-:W-:-:S04]  /*0560*/  IMAD R7, R7, R14, RZ ;  /* 0x0000000e07077224 */ /* 0x000fc800078e02ff */
[----:B------:R-:W-:-:S04]  /*0570*/  IMAD R7, R7, R18, RZ ;  /* 0x0000001207077224 */ /* 0x000fc800078e02ff */
[----:B------:R-:W-:-:S04]  /*0580*/  IMAD R7, R7, R20, RZ ;  /* 0x0000001407077224 */ /* 0x000fc800078e02ff */
[----:B------:R-:W-:-:S07]  /*0590*/  IMAD R3, R7, R22, RZ ;  /* 0x0000001607037224 */ /* 0x000fce00078e02ff */
.L_x_3:
        /* <DEDUP_REMOVED lines=10> */
[----:B------:R-:W5:Y:S01]  /*0640*/  LDG.E R14, desc[UR36][R4.64+0xc] ;  /* 0x00000c24040e7981 */ /* 0x000f62000c1e1900 */
[----:B------:R-:W-:-:S02]  /*0650*/  VIADD R6, R6, 0x4 ;  /* 0x0000000406067836 */ /* 0x000fc40000000000 */
[----:B--2---:R-:W-:-:S04]  /*0660*/  IMAD R10, R3, R10, RZ ;  /* 0x0000000a030a7224 */ /* 0x004fc800078e02ff */
[----:B---3--:R-:W-:-:S04]  /*0670*/  IMAD R7, R10, R7, RZ ;  /* 0x000000070a077224 */ /* 0x008fc800078e02ff */
[----:B----4-:R-:W-:-:S04]  /*0680*/  IMAD R7, R7, R12, RZ ;  /* 0x0000000c07077224 */ /* 0x010fc800078e02ff */
[----:B-----5:R-:W-:-:S07]  /*0690*/  IMAD R3, R7, R14, RZ ;  /* 0x0000000e07037224 */ /* 0x020fce00078e02ff */
.L_x_4:
[----:B------:R-:W-:Y:S05]  /*06a0*/  @!P1 BRA `(.L_x_0) ;  /* 0x0000000000309947 */ /* 0x000fea0003800000 */
[----:B------:R-:W0:Y:S01]  /*06b0*/  LDC.64 R4, c[0x0][0x3a0] ;  /* 0x0000e800ff047b82 */ /* 0x000e220000000a00 */
[----:B------:R-:W-:Y:S01]  /*06c0*/  IADD3 R8, PT, PT, -R8, RZ, RZ ;  /* 0x000000ff08087210 */ /* 0x000fe20007ffe1ff */
[----:B0-----:R-:W-:-:S07]  /*06d0*/  IMAD.WIDE.U32 R6, R6, 0x4, R4 ;  /* 0x0000000406067825 */ /* 0x001fce00078e0004 */
.L_x_5:
[----:B------:R-:W-:Y:S01]  /*06e0*/  MOV R4, R6 ;  /* 0x0000000600047202 */ /* 0x000fe20000000f00 */
[----:B------:R-:W-:-:S05]  /*06f0*/  IMAD.MOV.U32 R5, RZ, RZ, R7 ;  /* 0x000000ffff057224 */ /* 0x000fca00078e0007 */
[----:B------:R-:W2:Y:S01]  /*0700*/  LDG.E R4, desc[UR36][R4.64] ;  /* 0x0000002404047981 */ /* 0x000ea2000c1e1900 */
[----:B------:R-:W-:Y:S02]  /*0710*/  IADD3 R8, PT, PT, R8, 0x1, RZ ;  /* 0x0000000108087810 */ /* 0x000fe40007ffe0ff */
[----:B------:R-:W-:Y:S02]  /*0720*/  IADD3 R6, P1, PT, R6, 0x4, RZ ;  /* 0x0000000406067810 */ /* 0x000fe40007f3e0ff */
[----:B------:R-:W-:Y:S02]  /*0730*/  ISETP.NE.AND P0, PT, R8, RZ, PT ;  /* 0x000000ff0800720c */ /* 0x000fe40003f05270 */
[----:B------:R-:W-:Y:S01]  /*0740*/  IADD3.X R7, PT, PT, RZ, R7, RZ, P1, !PT ;  /* 0x00000007ff077210 */ /* 0x000fe20000ffe4ff */
[----:B--2---:R-:W-:-:S10]  /*0750*/  IMAD R3, R4, R3, RZ ;  /* 0x0000000304037224 */ /* 0x004fd400078e02ff */
[----:B------:R-:W-:Y:S05]  /*0760*/  @P0 BRA `(.L_x_5) ;  /* 0xfffffffc00dc0947 */ /* 0x000fea000383ffff */
.L_x_0:
[----:B------:R-:W-:-:S13]  /*0770*/  ISETP.GE.AND P0, PT, R2, R3, PT ;  /* 0x000000030200720c */ /* 0x000fda0003f06270 */
[----:B------:R-:W-:Y:S05]  /*0780*/  @P0 EXIT ;  /* 0x000000000000094d */ /* 0x000fea0003800000 */
[----:B------:R-:W0:Y:S02]  /*0790*/  LDC.64 R4, c[0x0][0x3a0] ;  /* 0x0000e800ff047b82 */ /* 0x000e240000000a00 */
[----:B0-----:R-:W2:Y:S01]  /*07a0*/  LDG.E R3, desc[UR36][R4.64] ;  /* 0x0000002404037981 */ /* 0x001ea2000c1e1900 */
[----:B------:R-:W-:Y:S01]  /*07b0*/  ISETP.GT.AND P0, PT, R0, RZ, PT ;  /* 0x000000ff0000720c */ /* 0x000fe20003f04270 */
[----:B------:R-:W-:Y:S03]  /*07c0*/  BSSY.RECONVERGENT B6, `(.L_x_6) ;  /* 0x000000f000067945 */ /* 0x000fe60003800200 */
[C---:B------:R-:W-:Y:S02]  /*07d0*/  ISETP.GT.AND P0, PT, R2.reuse, -0x1, P0 ;  /* 0xffffffff0200780c */ /* 0x040fe40000704270 */
[----:B--2---:R-:W-:-:S13]  /*07e0*/  ISETP.LT.AND P1, PT, R2, R3, PT ;  /* 0x000000030200720c */ /* 0x004fda0003f21270 */
[----:B------:R-:W-:Y:S05]  /*07f0*/  @P0 BRA P1, `(.L_x_7) ;  /* 0x00000000002c0947 */ /* 0x000fea0000800000 */
[----:B------:R-:W-:Y:S01]  /*0800*/  MOV R8, 0x0 ;  /* 0x0000000000087802 */ /* 0x000fe20000000f00 */
[----:B------:R0:W-:Y:S01]  /*0810*/  STL.64 [R1], R2 ;  /* 0x0000000201007387 */ /* 0x0001e20000100a00 */
[----:B------:R-:W1:Y:S01]  /*0820*/  LDCU.64 UR4, c[0x4][0x8] ;  /* 0x01000100ff0477ac */ /* 0x000e620008000a00 */
[----:B------:R-:W-:Y:S01]  /*0830*/  MOV R6, R17 ;  /* 0x0000001100067202 */ /* 0x000fe20000000f00 */
[----:B------:R-:W-:Y:S01]  /*0840*/  IMAD.MOV.U32 R7, RZ, RZ, R16 ;  /* 0x000000ffff077224 */ /* 0x000fe200078e0010 */
[----:B------:R0:W-:Y:S01]  /*0850*/  STL [R1+0x8], R0 ;  /* 0x0000080001007387 */ /* 0x0001e20000100800 */
[----:B------:R-:W2:Y:S01]  /*0860*/  LDC.64 R8, c[0x4][R8] ;  /* 0x0100000008087b82 */ /* 0x000ea20000000a00 */
[----:B-1----:R-:W-:Y:S01]  /*0870*/  IMAD.U32 R4, RZ, RZ, UR4 ;  /* 0x00000004ff047e24 */ /* 0x002fe2000f8e00ff */
[----:B0-----:R-:W-:-:S07]  /*0880*/  MOV R5, UR5 ;  /* 0x0000000500057c02 */ /* 0x001fce0008000f00 */
[----:B------:R-:W-:-:S07]  /*0890*/  LEPC R20, `(.L_x_7) ;  /* 0x000000001014794e */ /* 0x000fce0000000000 */
[----:B--2---:R-:W-:Y:S05]  /*08a0*/  CALL.ABS.NOINC R8 ;  /* 0x0000000008007343 */ /* 0x004fea0003c00000 */
.L_x_7:
[----:B------:R-:W-:Y:S05]  /*08b0*/  BSYNC.RECONVERGENT B6 ;  /* 0x0000000000067941 */ /* 0x000fea0003800200 */
.L_x_6:
[----:B------:R-:W0:Y:S08]  /*08c0*/  LDC.64 R4, c[0x0][0x388] ;  /* 0x0000e200ff047b82 */ /* 0x000e300000000a00 */
[----:B------:R-:W1:Y:S08]  /*08d0*/  LDC.64 R18, c[0x0][0x398] ;  /* 0x0000e600ff127b82 */ /* 0x000e700000000a00 */
[----:B------:R-:W2:Y:S01]  /*08e0*/  LDC R0, c[0x0][0x390] ;  /* 0x0000e400ff007b82 */ /* 0x000ea20000000800 */
[----:B0-----:R-:W3:Y:S01]  /*08f0*/  LDG.E R11, desc[UR36][R4.64] ;  /* 0x00000024040b7981 */ /* 0x001ee2000c1e1900 */
[----:B-1----:R-:W-:-:S06]  /*0900*/  IMAD.WIDE R18, R2, 0x4, R18 ;  /* 0x0000000402127825 */ /* 0x002fcc00078e0212 */
[----:B------:R0:W5:Y:S01]  /*0910*/  LDG.E R18, desc[UR36][R18.64] ;  /* 0x0000002412127981 */ /* 0x000162000c1e1900 */
[----:B------:R-:W-:Y:S01]  /*0920*/  BSSY.RECONVERGENT B6, `(.L_x_8) ;  /* 0x0000011000067945 */ /* 0x000fe20003800200 */
[----:B--2---:R-:W-:-:S04]  /*0930*/  ISETP.GT.AND P0, PT, R0, RZ, PT ;  /* 0x000000ff0000720c */ /* 0x004fc80003f04270 */
[C---:B------:R-:W-:Y:S02]  /*0940*/  ISETP.GT.AND P0, PT, R2.reuse, -0x1, P0 ;  /* 0xffffffff0200780c */ /* 0x040fe40000704270 */
[----:B---3--:R-:W-:-:S13]  /*0950*/  ISETP.LT.AND P1, PT, R2, R11, PT ;  /* 0x0000000b0200720c */ /* 0x008fda0003f21270 */
[----:B0-----:R-:W-:Y:S05]  /*0960*/  @P0 BRA P1, `(.L_x_9) ;  /* 0x0000000000300947 */ /* 0x001fea0000800000 */
[----:B------:R-:W-:Y:S01]  /*0970*/  MOV R10, R2 ;  /* 0x00000002000a7202 */ /* 0x000fe20000000f00 */
[----:B------:R0:W-:Y:S01]  /*0980*/  STL [R1+0x8], R0 ;  /* 0x0000080001007387 */ /* 0x0001e20000100800 */
[----:B------:R-:W-:Y:S01]  /*0990*/  MOV R3, 0x0 ;  /* 0x0000000000037802 */ /* 0x000fe20000000f00 */
[----:B------:R-:W1:Y:S01]  /*09a0*/  LDCU.64 UR4, c[0x4][0x8] ;  /* 0x01000100ff0477ac */ /* 0x000e620008000a00 */
[----:B------:R-:W-:Y:S01]  /*09b0*/  MOV R6, R17 ;  /* 0x0000001100067202 */ /* 0x000fe20000000f00 */
[----:B------:R0:W-:Y:S01]  /*09c0*/  STL.64 [R1], R10 ;  /* 0x0000000a01007387 */ /* 0x0001e20000100a00 */
[----:B------:R0:W2:Y:S01]  /*09d0*/  LDC.64 R8, c[0x4][R3] ;  /* 0x0100000003087b82 */ /* 0x0000a20000000a00 */
[----:B------:R-:W-:Y:S02]  /*09e0*/  MOV R7, R16 ;  /* 0x0000001000077202 */ /* 0x000fe40000000f00 */
[----:B-1----:R-:W-:Y:S01]  /*09f0*/  MOV R4, UR4 ;  /* 0x0000000400047c02 */ /* 0x002fe20008000f00 */
[----:B0-----:R-:W-:-:S07]  /*0a00*/  IMAD.U32 R5, RZ, RZ, UR5 ;  /* 0x00000005ff057e24 */ /* 0x001fce000f8e00ff */
[----:B------:R-:W-:-:S07]  /*0a10*/  LEPC R20, `(.L_x_9) ;  /* 0x000000001014794e */ /* 0x000fce0000000000 */
[----:B--2--5:R-:W-:Y:S05]  /*0a20*/  CALL.ABS.NOINC R8 ;  /* 0x0000000008007343 */ /* 0x024fea0003c00000 */
.L_x_9:
[----:B------:R-:W-:Y:S05]  /*0a30*/  BSYNC.RECONVERGENT B6 ;  /* 0x0000000000067941 */ /* 0x000fea0003800200 */
.L_x_8:
[----:B------:R-:W0:Y:S01]  /*0a40*/  LDC.64 R4, c[0x0][0x380] ;  /* 0x0000e000ff047b82 */ /* 0x000e220000000a00 */
[----:B-----5:R-:W-:Y:S01]  /*0a50*/  FMNMX R7, RZ, R18, !PT ;  /* 0x00000012ff077209 */ /* 0x020fe20007800000 */
[----:B0-----:R-:W-:-:S05]  /*0a60*/  IMAD.WIDE R2, R2, 0x4, R4 ;  /* 0x0000000402027825 */ /* 0x001fca00078e0204 */
[----:B------:R-:W-:Y:S01]  /*0a70*/  STG.E desc[UR36][R2.64], R7 ;  /* 0x0000000702007986 */ /* 0x000fe2000c101924 */
[----:B------:R-:W-:Y:S05]  /*0a80*/  EXIT ;  /* 0x000000000000794d */ /* 0x000fea0003800000 */
.L_x_10:
[----:B------:R-:W-:-:S00]  /*0a90*/  BRA `(.L_x_10) ;  /* 0xfffffffc00fc7947 */ /* 0x000fc0000383ffff */
[----:B------:R-:W-:-:S00]  /*0aa0*/  NOP ;  /* 0x0000000000007918 */ /* 0x000fc00000000000 */
        /* <DEDUP_REMOVED lines=13> */
.L_x_44:


//--------------------- .text._Z13dense_forward6TensorIfES0_S0_S0_ --------------------------
	.section	.text._Z13dense_forward6TensorIfES0_S0_S0_,"ax",@progbits
	.align	128
        .global         _Z13dense_forward6TensorIfES0_S0_S0_
        .type           _Z13dense_forward6TensorIfES0_S0_S0_,@function
        .size           _Z13dense_forward6TensorIfES0_S0_S0_,(.L_x_45 - _Z13dense_forward6TensorIfES0_S0_S0_)
        .other          _Z13dense_forward6TensorIfES0_S0_S0_,@"STO_CUDA_ENTRY STV_DEFAULT"
_Z13dense_forward6TensorIfES0_S0_S0_:
.text._Z13dense_forward6TensorIfES0_S0_S0_:
[----:B------:R-:W0:Y:S08]  /*0000*/  LDC R1, c[0x0][0x37c] ;  /* 0x0000df00ff017b82 */ /* 0x000e300000000800 */
[----:B------:R-:W1:Y:S01]  /*0010*/  LDC.64 R4, c[0x0][0x3a0] ;  /* 0x0000e800ff047b82 */ /* 0x000e620000000a00 */
[----:B------:R-:W1:Y:S01]  /*0020*/  LDCU.64 UR36, c[0x0][0x358] ;  /* 0x00006b00ff2477ac */ /* 0x000e620008000a00 */
[----:B0-----:R-:W-:Y:S01]  /*0030*/  VIADD R1, R1, 0xffffffd0 ;  /* 0xffffffd001017836 */ /* 0x001fe20000000000 */
[----:B-1----:R-:W2:Y:S01]  /*0040*/  LDG.E R3, desc[UR36][R4.64] ;  /* 0x0000002404037981 */ /* 0x002ea2000c1e1900 */
[----:B------:R-:W0:Y:S04]  /*0050*/  LDCU UR5, c[0x0][0x2fc] ;  /* 0x00005f80ff0577ac */ /* 0x000e280008000800 */
[----:B------:R-:W1:Y:S01]  /*0060*/  S2UR UR6, SR_CTAID.X ;  /* 0x00000000000679c3 */ /* 0x000e620000002500 */
[----:B------:R-:W2:Y:S01]  /*0070*/  S2R R16, SR_CTAID.Y ;  /* 0x0000000000107919 */ /* 0x000ea20000002600 */
[----:B------:R-:W3:Y:S01]  /*0080*/  LDCU UR4, c[0x0][0x2f8] ;  /* 0x00005f00ff0477ac */ /* 0x000ee20008000800 */
[----:B------:R-:W1:Y:S05]  /*0090*/  S2R R0, SR_TID.X ;  /* 0x0000000000007919 */ /* 0x000e6a0000002100 */
[----:B------:R-:W1:Y:S01]  /*00a0*/  LDC R19, c[0x0][0x360] ;  /* 0x0000d800ff137b82 */ /* 0x000e620000000800 */
[----:B---3--:R-:W-:-:S05]  /*00b0*/  IADD3 R2, P1, PT, R1, UR4, RZ ;  /* 0x0000000401027c10 */ /* 0x008fca000ff3e0ff */
[----:B0-----:R-:W-:Y:S02]  /*00c0*/  IMAD.X R22, RZ, RZ, UR5, P1 ;  /* 0x00000005ff167e24 */ /* 0x001fe400088e06ff */
[----:B-1----:R-:W-:Y:S01]  /*00d0*/  IMAD R19, R19, UR6, R0 ;  /* 0x0000000613137c24 */ /* 0x002fe2000f8e0200 */
[----:B--2---:R-:W-:-:S13]  /*00e0*/  ISETP.GE.AND P0, PT, R16, R3, PT ;  /* 0x000000031000720c */ /* 0x004fda0003f06270 */
[----:B------:R-:W-:Y:S05]  /*00f0*/  @P0 EXIT ;  /* 0x000000000000094d */ /* 0x000fea0003800000 */
[----:B------:R-:W0:Y:S02]  /*0100*/  LDC.64 R6, c[0x0][0x388] ;  /* 0x0000e200ff067b82 */ /* 0x000e240000000a00 */
[----:B0-----:R-:W2:Y:S02]  /*0110*/  LDG.E R6, desc[UR36][R6.64+0x4] ;  /* 0x0000042406067981 */ /* 0x001ea4000c1e1900 */
[----:B--2---:R-:W-:-:S13]  /*0120*/  ISETP.GE.AND P0, PT, R19, R6, PT ;  /* 0x000000061300720c */ /* 0x004fda0003f06270 */
[----:B------:R-:W-:Y:S05]  /*0130*/  @P0 EXIT ;  /* 0x000000000000094d */ /* 0x000fea0003800000 */
[----:B------:R-:W2:Y:S01]  /*0140*/  LDG.E R9, desc[UR36][R4.64+0x4] ;  /* 0x0000042404097981 */ /* 0x000ea2000c1e1900 */
[----:B------:R-:W-:Y:S01]  /*0150*/  BSSY.RECONVERGENT B8, `(.L_x_11) ;  /* 0x0000101000087945 */ /* 0x000fe20003800200 */
[----:B------:R-:W-:Y:S01]  /*0160*/  HFMA2 R26, -RZ, RZ, 0, 0 ;  /* 0x00000000ff1a7431 */ /* 0x000fe200000001ff */
[----:B--2---:R-:W-:-:S13]  /*0170*/  ISETP.GE.AND P0, PT, R9, 0x1, PT ;  /* 0x000000010900780c */ /* 0x004fda0003f06270 */
[----:B------:R-:W-:Y:S05]  /*0180*/  @!P0 BRA `(.L_x_12) ;  /* 0x0000000c00f48947 */ /* 0x000fea0003800000 */
[----:B------:R-:W0:Y:S01]  /*0190*/  LDCU UR4, c[0x0][0x3a8] ;  /* 0x00007500ff0477ac */ /* 0x000e220008000800 */
[----:B------:R-:W-:Y:S01]  /*01a0*/  IMAD.MOV.U32 R26, RZ, RZ, RZ ;  /* 0x000000ffff1a7224 */ /* 0x000fe200078e00ff */
[----:B0-----:R-:W-:-:S09]  /*01b0*/  UISETP.GT.AND UP0, UPT, UR4, 0x1, UPT ;  /* 0x000000010400788c */ /* 0x001fd2000bf04270 */
[----:B------:R-:W-:Y:S05]  /*01c0*/  BRA.U UP0, `(.L_x_13) ;  /* 0x0000000500dc7547 */ /* 0x000fea000b800000 */
[----:B------:R-:W0:Y:S02]  /*01d0*/  LDCU UR4, c[0x0][0x3c0] ;  /* 0x00007800ff0477ac */ /* 0x000e240008000800 */
[----:B0-----:R-:W-:-:S09]  /*01e0*/  UISETP.GE.AND UP0, UPT, UR4, 0x2, UPT ;  /* 0x000000020400788c */ /* 0x001fd2000bf06270 */
[----:B------:R-:W-:Y:S05]  /*01f0*/  BRA.U !UP0, `(.L_x_14) ;  /* 0x0000000108f47547 */ /* 0x000fea000b800000 */
[----:B------:R-:W-:Y:S01]  /*0200*/  IADD3 R23, P0, PT, R2, 0x18, RZ ;  /* 0x0000001802177810 */ /* 0x000fe20007f1e0ff */
[----:B------:R-:W-:Y:S01]  /*0210*/  BSSY.RECONVERGENT B7, `(.L_x_15) ;  /* 0x000003a000077945 */ /* 0x000fe20003800200 */
[----:B------:R-:W-:Y:S02]  /*0220*/  IMAD.MOV.U32 R17, RZ, RZ, RZ ;  /* 0x000000ffff117224 */ /* 0x000fe400078e00ff */
[----:B------:R-:W-:-:S09]  /*0230*/  IADD3.X R24, PT, PT, RZ, R22, RZ, P0, !PT ;  /* 0x00000016ff187210 */ /* 0x000fd200007fe4ff */
.L_x_20:
[----:B------:R-:W0:Y:S08]  /*0240*/  LDC.64 R12, c[0x0][0x3a0] ;  /* 0x0000e800ff0c7b82 */ /* 0x000e300000000a00 */
[----:B------:R-:W1:Y:S01]  /*0250*/  LDC R0, c[0x0][0x3a8] ;  /* 0x0000ea00ff007b82 */ /* 0x000e620000000800 */
[----:B------:R-:W-:Y:S01]  /*0260*/  MOV R25, 0x0 ;  /* 0x0000000000197802 */ /* 0x000fe20000000f00 */
[----:B------:R-:W2:Y:S01]  /*0270*/  LDCU.64 UR4, c[0x4][0x10] ;  /* 0x01000200ff0477ac */ /* 0x000ea20008000a00 */
[----:B0-----:R-:W3:Y:S05]  /*0280*/  LDG.E R8, desc[UR36][R12.64] ;  /* 0x000000240c087981 */ /* 0x001eea000c1e1900 */
[----:B------:R0:W4:Y:S01]  /*0290*/  LDC.64 R10, c[0x4][R25] ;  /* 0x01000000190a7b82 */ /* 0x0001220000000a00 */
[----:B------:R-:W-:Y:S01]  /*02a0*/  MOV R6, R23 ;  /* 0x0000001700067202 */ /* 0x000fe20000000f00 */
[----:B------:R-:W-:Y:S01]  /*02b0*/  IMAD.MOV.U32 R7, RZ, RZ, R24 ;  /* 0x000000ffff077224 */ /* 0x000fe200078e0018 */
[----:B------:R0:W-:Y:S01]  /*02c0*/  STL.64 [R1+0x18], R16 ;  /* 0x0000181001007387 */ /* 0x0001e20000100a00 */
[----:B--2---:R-:W-:-:S02]  /*02d0*/  IMAD.U32 R4, RZ, RZ, UR4 ;  /* 0x00000004ff047e24 */ /* 0x004fc4000f8e00ff */
[----:B------:R-:W-:Y:S01]  /*02e0*/  IMAD.U32 R5, RZ, RZ, UR5 ;  /* 0x00000005ff057e24 */ /* 0x000fe2000f8e00ff */
[----:B-1----:R0:W-:Y:S04]  /*02f0*/  STL [R1+0x28], R0 ;  /* 0x0000280001007387 */ /* 0x0021e80000100800 */
[----:B---34-:R0:W-:Y:S02]  /*0300*/  STL.64 [R1+0x20], R8 ;  /* 0x0000200801007387 */ /* 0x0181e40000100a00 */
[----:B------:R-:W-:-:S07]  /*0310*/  LEPC R20, `(.L_x_16) ;  /* 0x000000001014794e */ /* 0x000fce0000000000 */
[----:B0-----:R-:W-:Y:S05]  /*0320*/  CALL.ABS.NOINC R10 ;  /* 0x000000000a007343 */ /* 0x001fea0003c00000 */
.L_x_16:
[----:B------:R-:W0:Y:S08]  /*0330*/  LDC.64 R8, c[0x0][0x3a0] ;  /* 0x0000e800ff087b82 */ /* 0x000e300000000a00 */
[----:B------:R-:W1:Y:S08]  /*0340*/  LDC.64 R6, c[0x0][0x3b8] ;  /* 0x0000ee00ff067b82 */ /* 0x000e700000000a00 */
[----:B------:R-:W2:Y:S01]  /*0350*/  LDC.64 R4, c[0x0][0x398] ;  /* 0x0000e600ff047b82 */ /* 0x000ea20000000a00 */
[----:B0-----:R-:W3:Y:S04]  /*0360*/  LDG.E R9, desc[UR36][R8.64+0x4] ;  /* 0x0000042408097981 */ /* 0x001ee8000c1e1900 */
[----:B-1----:R-:W4:Y:S04]  /*0370*/  LDG.E R11, desc[UR36][R6.64+0x4] ;  /* 0x00000424060b7981 */ /* 0x002f28000c1e1900 */
[----:B------:R-:W4:Y:S01]  /*0380*/  LDG.E R10, desc[UR36][R6.64] ;  /* 0x00000024060a7981 */ /* 0x000f22000c1e1900 */
[----:B---3--:R-:W-:-:S04]  /*0390*/  IMAD R3, R9, R16, R17 ;  /* 0x0000001009037224 */ /* 0x008fc800078e0211 */
[----:B--2---:R-:W-:-:S05]  /*03a0*/  IMAD.WIDE R4, R3, 0x4, R4 ;  /* 0x0000000403047825 */ /* 0x004fca00078e0204 */
[----:B------:R0:W5:Y:S01]  /*03b0*/  LDG.E R27, desc[UR36][R4.64] ;  /* 0x00000024041b7981 */ /* 0x000162000c1e1900 */
[C---:B----4-:R-:W-:Y:S01]  /*03c0*/  ISETP.GE.AND P0, PT, R19.reuse, R11, PT ;  /* 0x0000000b1300720c */ /* 0x050fe20003f06270 */
[----:B------:R-:W-:Y:S01]  /*03d0*/  BSSY.RECONVERGENT B6, `(.L_x_17) ;  /* 0x0000015000067945 */ /* 0x000fe20003800200 */
[----:B------:R-:W-:Y:S02]  /*03e0*/  ISETP.GT.AND P1, PT, R19, -0x1, PT ;  /* 0xffffffff1300780c */ /* 0x000fe40003f24270 */
[----:B------:R-:W-:-:S13]  /*03f0*/  ISETP.LT.AND P0, PT, R17, R10, !P0 ;  /* 0x0000000a1100720c */ /* 0x000fda0004701270 */
[----:B0-----:R-:W-:Y:S05]  /*0400*/  @P0 BRA P1, `(.L_x_18) ;  /* 0x0000000000440947 */ /* 0x001fea0000800000 */
[----:B------:R-:W0:Y:S01]  /*0410*/  LDC R0, c[0x0][0x3c0] ;  /* 0x0000f000ff007b82 */ /* 0x000e220000000800 */
[----:B------:R-:W-:Y:S01]  /*0420*/  IMAD.MOV.U32 R18, RZ, RZ, R17 ;  /* 0x000000ffff127224 */ /* 0x000fe200078e0011 */
[----:B------:R1:W-:Y:S01]  /*0430*/  STL.64 [R1+0x20], R10 ;  /* 0x0000200a01007387 */ /* 0x0003e20000100a00 */
[----:B------:R-:W2:Y:S01]  /*0440*/  LDCU.64 UR4, c[0x4][0x10] ;  /* 0x01000200ff0477ac */ /* 0x000ea20008000a00 */
[----:B------:R-:W-:Y:S01]  /*0450*/  IMAD.MOV.U32 R6, RZ, RZ, R23 ;  /* 0x000000ffff067224 */ /* 0x000fe200078e0017 */
[----:B------:R-:W-:Y:S01]  /*0460*/  MOV R7, R24 ;  /* 0x0000001800077202 */ /* 0x000fe20000000f00 */
[----:B------:R1:W-:Y:S02]  /*0470*/  STL.64 [R1+0x18], R18 ;  /* 0x0000181201007387 */ /* 0x0003e40000100a00 */
[----:B------:R1:W3:Y:S01]  /*0480*/  LDC.64 R8, c[0x4][R25] ;  /* 0x0100000019087b82 */ /* 0x0002e20000000a00 */
[----:B--2---:R-:W-:Y:S01]  /*0490*/  MOV R4, UR4 ;  /* 0x0000000400047c02 */ /* 0x004fe20008000f00 */
[----:B------:R-:W-:Y:S01]  /*04a0*/  IMAD.U32 R5, RZ, RZ, UR5 ;  /* 0x00000005ff057e24 */ /* 0x000fe2000f8e00ff */
[----:B0-----:R1:W-:Y:S06]  /*04b0*/  STL [R1+0x28], R0 ;  /* 0x0000280001007387 */ /* 0x0013ec0000100800 */
[----:B------:R-:W-:-:S07]  /*04c0*/  LEPC R20, `(.L_x_19) ;  /* 0x000000001014794e */ /* 0x000fce0000000000 */
[----:B-1-3-5:R-:W-:Y:S05]  /*04d0*/  CALL.ABS.NOINC R8 ;  /* 0x0000000008007343 */ /* 0x02afea0003c00000 */
.L_x_19:
[----:B------:R-:W0:Y:S08]  /*04e0*/  LDC.64 R4, c[0x0][0x3b8] ;  /* 0x0000ee00ff047b82 */ /* 0x000e300000000a00 */
[----:B------:R-:W1:Y:S01]  /*04f0*/  LDC.64 R6, c[0x0][0x3a0] ;  /* 0x0000e800ff067b82 */ /* 0x000e620000000a00 */
[----:B0-----:R0:W5:Y:S04]  /*0500*/  LDG.E R11, desc[UR36][R4.64+0x4] ;  /* 0x00000424040b7981 */ /* 0x001168000c1e1900 */
[----:B-1----:R0:W5:Y:S02]  /*0510*/  LDG.E R9, desc[UR36][R6.64+0x4] ;  /* 0x0000042406097981 */ /* 0x002164000c1e1900 */
.L_x_18:
[----:B------:R-:W-:Y:S05]  /*0520*/  BSYNC.RECONVERGENT B6 ;  /* 0x0000000000067941 */ /* 0x000fea0003800200 */
.L_x_17:
[----:B0-----:R-:W0:Y:S01]  /*0530*/  LDC.64 R4, c[0x0][0x3b0] ;  /* 0x0000ec00ff047b82 */ /* 0x001e220000000a00 */
[----:B-----5:R-:W-:-:S04]  /*0540*/  IMAD R11, R11, R17, R19 ;  /* 0x000000110b0b7224 */ /* 0x020fc800078e0213 */
[----:B0-----:R-:W-:-:S06]  /*0550*/  IMAD.WIDE R4, R11, 0x4, R4 ;  /* 0x000000040b047825 */ /* 0x001fcc00078e0204 */
[----:B------:R-:W2:Y:S01]  /*0560*/  LDG.E R4, desc[UR36][R4.64] ;  /* 0x0000002404047981 */ /* 0x000ea2000c1e1900 */
[----:B------:R-:W-:-:S05]  /*0570*/  VIADD R17, R17, 0x1 ;  /* 0x0000000111117836 */ /* 0x000fca0000000000 */
[----:B------:R-:W-:Y:S01]  /*0580*/  ISETP.GE.AND P0, PT, R17, R9, PT ;  /* 0x000000091100720c */ /* 0x000fe20003f06270 */
[----:B--2---:R-:W-:-:S12]  /*0590*/  FFMA R26, R27, R4, R26 ;  /* 0x000000041b1a7223 */ /* 0x004fd8000000001a */
[----:B------:R-:W-:Y:S05]  /*05a0*/  @!P0 BRA `(.L_x_20) ;  /* 0xfffffffc00248947 */ /* 0x000fea000383ffff */
[----:B------:R-:W-:Y:S05]  /*05b0*/  BSYNC.RECONVERGENT B7 ;  /* 0x0000000000077941 */ /* 0x000fea0003800200 */
.L_x_15:
[----:B------:R-:W-:Y:S05]  /*05c0*/  BRA `(.L_x_12) ;  /* 0x0000000800e47947 */ /* 0x000fea0003800000 */
.L_x_14:
[----:B------:R-:W-:Y:S01]  /*05d0*/  IADD3 R23, P0, PT, R2, 0x18, RZ ;  /* 0x0000001802177810 */ /* 0x000fe20007f1e0ff */
[----:B------:R-:W-:-:S03]  /*05e0*/  IMAD.MOV.U32 R17, RZ, RZ, RZ ;  /* 0x000000ffff117224 */ /* 0x000fc600078e00ff */
[----:B------:R-:W-:-:S09]  /*05f0*/  IADD3.X R18, PT, PT, RZ, R22, RZ, P0, !PT ;  /* 0x00000016ff127210 */ /* 0x000fd200007fe4ff */
.L_x_23:
[----:B------:R-:W0:Y:S08]  /*0600*/  LDC.64 R6, c[0x0][0x3a0] ;  /* 0x0000e800ff067b82 */ /* 0x000e300000000a00 */
[----:B------:R-:W1:Y:S01]  /*0610*/  LDC R0, c[0x0][0x3a8] ;  /* 0x0000ea00ff007b82 */ /* 0x000e620000000800 */
[----:B------:R-:W-:Y:S01]  /*0620*/  IMAD.MOV.U32 R11, RZ, RZ, R9 ;  /* 0x000000ffff0b7224 */ /* 0x000fe200078e0009 */
[----:B------:R-:W-:Y:S01]  /*0630*/  MOV R24, 0x0 ;  /* 0x0000000000187802 */ /* 0x000fe20000000f00 */
[----:B------:R-:W2:Y:S01]  /*0640*/  LDCU.64 UR4, c[0x4][0x10] ;  /* 0x01000200ff0477ac */ /* 0x000ea20008000a00 */
[----:B0-----:R0:W3:Y:S04]  /*0650*/  LDG.E R10, desc[UR36][R6.64] ;  /* 0x00000024060a7981 */ /* 0x0010e8000c1e1900 */
[----:B------:R4:W3:Y:S01]  /*0660*/  LDC.64 R8, c[0x4][R24] ;  /* 0x0100000018087b82 */ /* 0x0008e20000000a00 */
[----:B------:R4:W-:Y:S01]  /*0670*/  STL.64 [R1+0x18], R16 ;  /* 0x0000181001007387 */ /* 0x0009e20000100a00 */
[----:B--2---:R-:W-:Y:S01]  /*0680*/  IMAD.U32 R4, RZ, RZ, UR4 ;  /* 0x00000004ff047e24 */ /* 0x004fe2000f8e00ff */
[----:B------:R-:W-:-:S02]  /*0690*/  MOV R5, UR5 ;  /* 0x0000000500057c02 */ /* 0x000fc40008000f00 */
[----:B-1----:R4:W-:Y:S01]  /*06a0*/  STL [R1+0x28], R0 ;  /* 0x0000280001007387 */ /* 0x0029e20000100800 */
[----:B0-----:R-:W-:Y:S02]  /*06b0*/  IMAD.MOV.U32 R6, RZ, RZ, R23 ;  /* 0x000000ffff067224 */ /* 0x001fe400078e0017 */
[----:B------:R-:W-:Y:S01]  /*06c0*/  IMAD.MOV.U32 R7, RZ, RZ, R18 ;  /* 0x000000ffff077224 */ /* 0x000fe200078e0012 */
[----:B---3--:R4:W-:Y:S06]  /*06d0*/  STL.64 [R1+0x20], R10 ;  /* 0x0000200a01007387 */ /* 0x0089ec0000100a00 */
[----:B------:R-:W-:-:S07]  /*06e0*/  LEPC R20, `(.L_x_21) ;  /* 0x000000001014794e */ /* 0x000fce0000000000 */
[----:B----4-:R-:W-:Y:S05]  /*06f0*/  CALL.ABS.NOINC R8 ;  /* 0x0000000008007343 */ /* 0x010fea0003c00000 */
.L_x_21:
[----:B------:R-:W0:Y:S08]  /*0700*/  LDC.64 R8, c[0x0][0x3b8] ;  /* 0x0000ee00ff087b82 */ /* 0x000e300000000a00 */
[----:B------:R-:W1:Y:S08]  /*0710*/  LDC.64 R4, c[0x0][0x3a0] ;  /* 0x0000e800ff047b82 */ /* 0x000e700000000a00 */
[----:B------:R-:W2:Y:S01]  /*0720*/  LDC R0, c[0x0][0x3c0] ;  /* 0x0000f000ff007b82 */ /* 0x000ea20000000800 */
[----:B------:R-:W-:Y:S01]  /*0730*/  MOV R12, R17 ;  /* 0x00000011000c7202 */ /* 0x000fe20000000f00 */
[----:B------:R-:W-:Y:S01]  /*0740*/  IMAD.MOV.U32 R13, RZ, RZ, R19 ;  /* 0x000000ffff0d7224 */ /* 0x000fe200078e0013 */
[----:B------:R-:W3:Y:S01]  /*0750*/  LDCU.64 UR4, c[0x4][0x10] ;  /* 0x01000200ff0477ac */ /* 0x000ee20008000a00 */
[----:B0-----:R-:W4:Y:S04]  /*0760*/  LDG.E R10, desc[UR36][R8.64] ;  /* 0x00000024080a7981 */ /* 0x001f28000c1e1900 */
[----:B------:R-:W0:Y:S01]  /*0770*/  LDC.64 R6, c[0x0][0x398] ;  /* 0x0000e600ff067b82 */ /* 0x000e220000000a00 */
[----:B------:R3:W4:Y:S04]  /*0780*/  LDG.E R11, desc[UR36][R8.64+0x4] ;  /* 0x00000424080b7981 */ /* 0x000728000c1e1900 */
[----:B-1----:R1:W4:Y:S04]  /*0790*/  LDG.E R4, desc[UR36][R4.64+0x4] ;  /* 0x0000042404047981 */ /* 0x002328000c1e1900 */
[----:B------:R0:W-:Y:S01]  /*07a0*/  STL.64 [R1+0x18], R12 ;  /* 0x0000180c01007387 */ /* 0x0001e20000100a00 */
[----:B---3--:R3:W0:Y:S03]  /*07b0*/  LDC.64 R8, c[0x4][R24] ;  /* 0x0100000018087b82 */ /* 0x0086260000000a00 */
[----:B--2---:R3:W-:Y:S01]  /*07c0*/  STL [R1+0x28], R0 ;  /* 0x0000280001007387 */ /* 0x0047e20000100800 */
[----:B-1----:R-:W-:-:S03]  /*07d0*/  MOV R5, UR5 ;  /* 0x0000000500057c02 */ /* 0x002fc60008000f00 */
[----:B----4-:R3:W-:Y:S01]  /*07e0*/  STL.64 [R1+0x20], R10 ;  /* 0x0000200a01007387 */ /* 0x0107e20000100a00 */
[----:B------:R-:W-:-:S04]  /*07f0*/  IMAD R3, R4, R16, R17 ;  /* 0x0000001004037224 */ /* 0x000fc800078e0211 */
[----:B0-----:R-:W-:-:S04]  /*0800*/  IMAD.WIDE R6, R3, 0x4, R6 ;  /* 0x0000000403067825 */ /* 0x001fc800078e0206 */
[----:B------:R-:W-:Y:S01]  /*0810*/  IMAD.U32 R4, RZ, RZ, UR4 ;  /* 0x00000004ff047e24 */ /* 0x000fe2000f8e00ff */
[----:B------:R0:W5:Y:S02]  /*0820*/  LDG.E R25, desc[UR36][R6.64] ;  /* 0x0000002406197981 */ /* 0x000164000c1e1900 */
[----:B0-----:R-:W-:Y:S02]  /*0830*/  IMAD.MOV.U32 R6, RZ, RZ, R23 ;  /* 0x000000ffff067224 */ /* 0x001fe400078e0017 */
[----:B---3--:R-:W-:-:S07]  /*0840*/  IMAD.MOV.U32 R7, RZ, RZ, R18 ;  /* 0x000000ffff077224 */ /* 0x008fce00078e0012 */
[----:B------:R-:W-:-:S07]  /*0850*/  LEPC R20, `(.L_x_22) ;  /* 0x000000001014794e */ /* 0x000fce0000000000 */
[----:B-----5:R-:W-:Y:S05]  /*0860*/  CALL.ABS.NOINC R8 ;  /* 0x0000000008007343 */ /* 0x020fea0003c00000 */
.L_x_22:
[----:B------:R-:W0:Y:S08]  /*0870*/  LDC.64 R6, c[0x0][0x3b8] ;  /* 0x0000ee00ff067b82 */ /* 0x000e300000000a00 */
[----:B------:R-:W1:Y:S08]  /*0880*/  LDC.64 R8, c[0x0][0x3a0] ;  /* 0x0000e800ff087b82 */ /* 0x000e700000000a00 */
[----:B------:R-:W2:Y:S01]  /*0890*/  LDC.64 R4, c[0x0][0x3b0] ;  /* 0x0000ec00ff047b82 */ /* 0x000ea20000000a00 */
[----:B0-----:R-:W3:Y:S04]  /*08a0*/  LDG.E R6, desc[UR36][R6.64+0x4] ;  /* 0x0000042406067981 */ /* 0x001ee8000c1e1900 */
[----:B-1----:R-:W4:Y:S01]  /*08b0*/  LDG.E R9, desc[UR36][R8.64+0x4] ;  /* 0x0000042408097981 */ /* 0x002f22000c1e1900 */
[----:B---3--:R-:W-:-:S04]  /*08c0*/  IMAD R3, R6, R17, R19 ;  /* 0x0000001106037224 */ /* 0x008fc800078e0213 */
[----:B--2---:R-:W-:-:S06]  /*08d0*/  IMAD.WIDE R4, R3, 0x4, R4 ;  /* 0x0000000403047825 */ /* 0x004fcc00078e0204 */
[----:B------:R-:W2:Y:S01]  /*08e0*/  LDG.E R4, desc[UR36][R4.64] ;  /* 0x0000002404047981 */ /* 0x000ea2000c1e1900 */
[----:B------:R-:W-:-:S04]  /*08f0*/  IADD3 R17, PT, PT, R17, 0x1, RZ ;  /* 0x0000000111117810 */ /* 0x000fc80007ffe0ff */
[----:B----4-:R-:W-:Y:S01]  /*0900*/  ISETP.GE.AND P0, PT, R17, R9, PT ;  /* 0x000000091100720c */ /* 0x010fe20003f06270 */
[----:B--2---:R-:W-:-:S12]  /*0910*/  FFMA R26, R25, R4, R26 ;  /* 0x00000004191a7223 */ /* 0x004fd8000000001a */
[----:B------:R-:W-:Y:S05]  /*0920*/  @!P0 BRA `(.L_x_23) ;  /* 0xfffffffc00348947 */ /* 0x000fea000383ffff */
[----:B------:R-:W-:Y:S05]  /*0930*/  BRA `(.L_x_12) ;  /* 0x0000000800087947 */ /* 0x000fea0003800000 */
.L_x_13:
[----:B------:R-:W0:Y:S02]  /*0940*/  LDCU UR4, c[0x0][0x3c0] ;  /* 0x00007800ff0477ac */ /* 0x000e240008000800 */
[----:B0-----:R-:W-:-:S09]  /*0950*/  UISETP.GE.AND UP0, UPT, UR4, 0x2, UPT ;  /* 0x000000020400788c */ /* 0x001fd2000bf06270 */
[----:B------:R-:W-:Y:S05]  /*0960*/  BRA.U !UP0, `(.L_x_24) ;  /* 0x00000005080c7547 */ /* 0x000fea000b800000 */
[----:B------:R-:W-:Y:S01]  /*0970*/  IADD3 R23, P0, PT, R2, 0x18, RZ ;  /* 0x0000001802177810 */ /* 0x000fe20007f1e0ff */
[----:B------:R-:W-:-:S04]  /*0980*/  IMAD.MOV.U32 R17, RZ, RZ, RZ ;  /* 0x000000ffff117224 */ /* 0x000fc800078e00ff */
[----:B------:R-:W-:-:S08]  /*0990*/  IMAD.X R18, RZ, RZ, R22, P0 ;  /* 0x000000ffff127224 */ /* 0x000fd000000e0616 */
.L_x_31:
[----:B------:R-:W0:Y:S02]  /*09a0*/  LDC.64 R10, c[0x0][0x3a0] ;  /* 0x0000e800ff0a7b82 */ /* 0x000e240000000a00 */
[----:B0-----:R-:W2:Y:S01]  /*09b0*/  LDG.E R10, desc[UR36][R10.64] ;  /* 0x000000240a0a7981 */ /* 0x001ea2000c1e1900 */
[----:B------:R-:W-:Y:S01]  /*09c0*/  ISETP.GE.AND P0, PT, R17, R9, PT ;  /* 0x000000091100720c */ /* 0x000fe20003f06270 */
[----:B------:R-:W-:Y:S01]  /*09d0*/  BSSY.RECONVERGENT B6, `(.L_x_25) ;  /* 0x0000013000067945 */ /* 0x000fe20003800200 */
[----:B--2---:R-:W-:-:S13]  /*09e0*/  ISETP.LT.AND P1, PT, R16, R10, PT ;  /* 0x0000000a1000720c */ /* 0x004fda0003f21270 */
[----:B------:R-:W-:Y:S05]  /*09f0*/  @!P0 BRA P1, `(.L_x_26) ;  /* 0x0000000000408947 */ /* 0x000fea0000800000 */
[----:B------:R-:W0:Y:S01]  /*0a00*/  LDC R0, c[0x0][0x3a8] ;  /* 0x0000ea00ff007b82 */ /* 0x000e220000000800 */
[----:B------:R-:W-:Y:S01]  /*0a10*/  MOV R8, 0x0 ;  /* 0x0000000000087802 */ /* 0x000fe20000000f00 */
[----:B------:R1:W-:Y:S01]  /*0a20*/  STL.64 [R1+0x18], R16 ;  /* 0x0000181001007387 */ /* 0x0003e20000100a00 */
[----:B------:R-:W-:Y:S01]  /*0a30*/  MOV R11, R9 ;  /* 0x00000009000b7202 */ /* 0x000fe20000000f00 */
[----:B------:R-:W2:Y:S01]  /*0a40*/  LDCU.64 UR4, c[0x4][0x10] ;  /* 0x01000200ff0477ac */ /* 0x000ea20008000a00 */
[----:B------:R-:W-:Y:S01]  /*0a50*/  MOV R6, R23 ;  /* 0x0000001700067202 */ /* 0x000fe20000000f00 */
[----:B------:R-:W-:Y:S02]  /*0a60*/  IMAD.MOV.U32 R7, RZ, RZ, R18 ;  /* 0x000000ffff077224 */ /* 0x000fe400078e0012 */
[----:B------:R1:W-:Y:S01]  /*0a70*/  STL.64 [R1+0x20], R10 ;  /* 0x0000200a01007387 */ /* 0x0003e20000100a00 */
[----:B------:R-:W3:Y:S01]  /*0a80*/  LDC.64 R8, c[0x4][R8] ;  /* 0x0100000008087b82 */ /* 0x000ee20000000a00 */
[----:B--2---:R-:W-:-:S02]  /*0a90*/  IMAD.U32 R4, RZ, RZ, UR4 ;  /* 0x00000004ff047e24 */ /* 0x004fc4000f8e00ff */
[----:B0-----:R1:W-:Y:S01]  /*0aa0*/  STL [R1+0x28], R0 ;  /* 0x0000280001007387 */ /* 0x0013e20000100800 */
[----:B------:R-:W-:-:S07]  /*0ab0*/  IMAD.U32 R5, RZ, RZ, UR5 ;  /* 0x00000005ff057e24 */ /* 0x000fce000f8e00ff */
[----:B------:R-:W-:-:S07]  /*0ac0*/  LEPC R20, `(.L_x_27) ;  /* 0x000000001014794e */ /* 0x000fce0000000000 */
[----:B-1-3--:R-:W-:Y:S05]  /*0ad0*/  CALL.ABS.NOINC R8 ;  /* 0x0000000008007343 */ /* 0x00afea0003c00000 */
.L_x_27:
[----:B------:R-:W0:Y:S02]  /*0ae0*/  LDC.64 R4, c[0x0][0x3a0] ;  /* 0x0000e800ff047b82 */ /* 0x000e240000000a00 */
[----:B0-----:R0:W5:Y:S02]  /*0af0*/  LDG.E R9, desc[UR36][R4.64+0x4] ;  /* 0x0000042404097981 */ /* 0x001164000c1e1900 */
.L_x_26:
[----:B------:R-:W-:Y:S05]  /*0b00*/  BSYNC.RECONVERGENT B6 ;  /* 0x0000000000067941 */ /* 0x000fea0003800200 */
.L_x_25:
[----:B------:R-:W1:Y:S08]  /*0b10*/  LDC.64 R6, c[0x0][0x3b8] ;  /* 0x0000ee00ff067b82 */ /* 0x000e700000000a00 */
[----:B0-----:R-:W0:Y:S01]  /*0b20*/  LDC.64 R4, c[0x0][0x398] ;  /* 0x0000e600ff047b82 */ /* 0x001e220000000a00 */
[----:B-----5:R-:W-:Y:S01]  /*0b30*/  IMAD R3, R9, R16, R17 ;  /* 0x0000001009037224 */ /* 0x020fe200078e0211 */
[----:B-1----:R-:W2:Y:S04]  /*0b40*/  LDG.E R11, desc[UR36][R6.64+0x4] ;  /* 0x00000424060b7981 */ /* 0x002ea8000c1e1900 */
[----:B------:R-:W3:Y:S01]  /*0b50*/  LDG.E R10, desc[UR36][R6.64] ;  /* 0x00000024060a7981 */ /* 0x000ee2000c1e1900 */
[----:B0-----:R-:W-:-:S05]  /*0b60*/  IMAD.WIDE R4, R3, 0x4, R4 ;  /* 0x0000000403047825 */ /* 0x001fca00078e0204 */
[----:B------:R0:W5:Y:S01]  /*0b70*/  LDG.E R25, desc[UR36][R4.64] ;  /* 0x0000002404197981 */ /* 0x000162000c1e1900 */
[C---:B------:R-:W-:Y:S01]  /*0b80*/  ISETP.GT.AND P1, PT, R19.reuse, -0x1, PT ;  /* 0xffffffff1300780c */ /* 0x040fe20003f24270 */
[----:B------:R-:W-:Y:S01]  /*0b90*/  BSSY.RECONVERGENT B6, `(.L_x_28) ;  /* 0x0000017000067945 */ /* 0x000fe20003800200 */
[----:B--2---:R-:W-:-:S04]  /*0ba0*/  ISETP.GE.AND P0, PT, R19, R11, PT ;  /* 0x0000000b1300720c */ /* 0x004fc80003f06270 */
[----:B---3--:R-:W-:-:S13]  /*0bb0*/  ISETP.LT.AND P0, PT, R17, R10, !P0 ;  /* 0x0000000a1100720c */ /* 0x008fda0004701270 */
[----:B0-----:R-:W-:Y:S05]  /*0bc0*/  @P0 BRA P1, `(.L_x_29) ;  /* 0x00000000004c0947 */ /* 0x001fea0000800000 */
[----:B------:R-:W0:Y:S01]  /*0bd0*/  LDC R0, c[0x0][0x3c0] ;  /* 0x0000f000ff007b82 */ /* 0x000e220000000800 */
[----:B------:R-:W-:Y:S01]  /*0be0*/  MOV R8, 0x0 ;  /* 0x0000000000087802 */ /* 0x000fe20000000f00 */
[----:B------:R-:W-:Y:S01]  /*0bf0*/  IMAD.MOV.U32 R12, RZ, RZ, R17 ;  /* 0x000000ffff0c7224 */ /* 0x000fe200078e0011 */
[----:B------:R-:W-:Y:S01]  /*0c00*/  MOV R13, R19 ;  /* 0x00000013000d7202 */ /* 0x000fe20000000f00 */
[----:B------:R1:W-:Y:S01]  /*0c10*/  STL.64 [R1+0x20], R10 ;  /* 0x0000200a01007387 */ /* 0x0003e20000100a00 */
[----:B------:R-:W2:Y:S01]  /*0c20*/  LDCU.64 UR4, c[0x4][0x10] ;  /* 0x01000200ff0477ac */ /* 0x000ea20008000a00 */
[----:B------:R-:W-:Y:S01]  /*0c30*/  MOV R6, R23 ;  /* 0x0000001700067202 */ /* 0x000fe20000000f00 */
[----:B------:R-:W-:Y:S01]  /*0c40*/  IMAD.MOV.U32 R7, RZ, RZ, R18 ;  /* 0x000000ffff077224 */ /* 0x000fe200078e0012 */
[----:B------:R1:W-:Y:S01]  /*0c50*/  STL.64 [R1+0x18], R12 ;  /* 0x0000180c01007387 */ /* 0x0003e20000100a00 */
[----:B------:R-:W3:Y:S01]  /*0c60*/  LDC.64 R8, c[0x4][R8] ;  /* 0x0100000008087b82 */ /* 0x000ee20000000a00 */
[----:B--2---:R-:W-:-:S02]  /*0c70*/  IMAD.U32 R4, RZ, RZ, UR4 ;  /* 0x00000004ff047e24 */ /* 0x004fc4000f8e00ff */
[----:B0-----:R1:W-:Y:S01]  /*0c80*/  STL [R1+0x28], R0 ;  /* 0x0000280001007387 */ /* 0x0013e20000100800 */
[----:B------:R-:W-:-:S07]  /*0c90*/  IMAD.U32 R5, RZ, RZ, UR5 ;  /* 0x00000005ff057e24 */ /* 0x000fce000f8e00ff */
[----:B------:R-:W-:-:S07]  /*0ca0*/  LEPC R20, `(.L_x_30) ;  /* 0x000000001014794e */ /* 0x000fce0000000000 */
[----:B-1-3-5:R-:W-:Y:S05]  /*0cb0*/  CALL.ABS.NOINC R8 ;  /* 0x0000000008007343 */ /* 0x02afea0003c00000 */
.L_x_30:
[----:B------:R-:W0:Y:S08]  /*0cc0*/  LDC.64 R4, c[0x0][0x3b8] ;  /* 0x0000ee00ff047b82 */ /* 0x000e300000000a00 */
[----:B------:R-:W1:Y:S01]  /*0cd0*/  LDC.64 R6, c[0x0][0x3a0] ;  /* 0x0000e800ff067b82 */ /* 0x000e620000000a00 */
[----:B0-----:R0:W5:Y:S04]  /*0ce0*/  LDG.E R11, desc[UR36][R4.64+0x4] ;  /* 0x00000424040b7981 */ /* 0x001168000c1e1900 */
[----:B-1----:R0:W5:Y:S02]  /*0cf0*/  LDG.E R9, desc[UR36][R6.64+0x4] ;  /* 0x0000042406097981 */ /* 0x002164000c1e1900 */
.L_x_29:
[----:B------:R-:W-:Y:S05]  /*0d00*/  BSYNC.RECONVERGENT B6 ;  /* 0x0000000000067941 */ /* 0x000fea0003800200 */
.L_x_28:
        /* <DEDUP_REMOVED lines=8> */
[----:B------:R-:W-:Y:S05]  /*0d90*/  BRA `(.L_x_12) ;  /* 0x0000000000f07947 */ /* 0x000fea0003800000 */
.L_x_24:
[----:B------:R-:W-:Y:S01]  /*0da0*/  IADD3 R23, P0, PT, R2, 0x18, RZ ;  /* 0x0000001802177810 */ /* 0x000fe20007f1e0ff */
[----:B------:R-:W-:-:S04]  /*0db0*/  HFMA2 R17, -RZ, RZ, 0, 0 ;  /* 0x00000000ff117431 */ /* 0x000fc800000001ff */
[----:B------:R-:W-:-:S08]  /*0dc0*/  IMAD.X R18, RZ, RZ, R22, P0 ;  /* 0x000000ffff127224 */ /* 0x000fd000000e0616 */
.L_x_36:
        /* <DEDUP_REMOVED lines=8> */
[----:B------:R-:W-:Y:S01]  /*0e50*/  IMAD.MOV.U32 R11, RZ, RZ, R9 ;  /* 0x000000ffff0b7224 */ /* 0x000fe200078e0009 */
[----:B------:R1:W-:Y:S01]  /*0e60*/  STL.64 [R1+0x18], R16 ;  /* 0x0000181001007387 */ /* 0x0003e20000100a00 */
[----:B------:R-:W2:Y:S01]  /*0e70*/  LDCU.64 UR4, c[0x4][0x10] ;  /* 0x01000200ff0477ac */ /* 0x000ea20008000a00 */
[----:B------:R-:W-:Y:S01]  /*0e80*/  IMAD.MOV.U32 R6, RZ, RZ, R23 ;  /* 0x000000ffff067224 */ /* 0x000fe200078e0017 */
[----:B------:R-:W-:Y:S01]  /*0e90*/  MOV R7, R18 ;  /* 0x0000001200077202 */ /* 0x000fe20000000f00 */
[----:B------:R1:W-:Y:S01]  /*0ea0*/  STL.64 [R1+0x20], R10 ;  /* 0x0000200a01007387 */ /* 0x0003e20000100a00 */
[----:B------:R-:W3:Y:S01]  /*0eb0*/  LDC.64 R8, c[0x4][R8] ;  /* 0x0100000008087b82 */ /* 0x000ee20000000a00 */
[----:B--2---:R-:W-:Y:S01]  /*0ec0*/  MOV R4, UR4 ;  /* 0x0000000400047c02 */ /* 0x004fe20008000f00 */
[----:B------:R-:W-:Y:S01]  /*0ed0*/  IMAD.U32 R5, RZ, RZ, UR5 ;  /* 0x00000005ff057e24 */ /* 0x000fe2000f8e00ff */
[----:B0-----:R1:W-:Y:S06]  /*0ee0*/  STL [R1+0x28], R0 ;  /* 0x0000280001007387 */ /* 0x0013ec0000100800 */
[----:B------:R-:W-:-:S07]  /*0ef0*/  LEPC R20, `(.L_x_34) ;  /* 0x000000001014794e */ /* 0x000fce0000000000 */
[----:B-1-3--:R-:W-:Y:S05]  /*0f00*/  CALL.ABS.NOINC R8 ;  /* 0x0000000008007343 */ /* 0x00afea0003c00000 */
.L_x_34:
[----:B------:R-:W0:Y:S02]  /*0f10*/  LDC.64 R4, c[0x0][0x3a0] ;  /* 0x0000e800ff047b82 */ /* 0x000e240000000a00 */
[----:B0-----:R0:W5:Y:S02]  /*0f20*/  LDG.E R9, desc[UR36][R4.64+0x4] ;  /* 0x0000042404097981 */ /* 0x001164000c1e1900 */
.L_x_33:
[----:B------:R-:W-:Y:S05]  /*0f30*/  BSYNC.RECONVERGENT B6 ;  /* 0x0000000000067941 */ /* 0x000fea0003800200 */
.L_x_32:
[----:B0-----:R-:W0:Y:S08]  /*0f40*/  LDC.64 R4, c[0x0][0x3b8] ;  /* 0x0000ee00ff047b82 */ /* 0x001e300000000a00 */
[----:B------:R-:W1:Y:S08]  /*0f50*/  LDC.64 R6, c[0x0][0x398] ;  /* 0x0000e600ff067b82 */ /* 0x000e700000000a00 */
[----:B------:R-:W2:Y:S01]  /*0f60*/  LDC R0, c[0x0][0x3c0] ;  /* 0x0000f000ff007b82 */ /* 0x000ea20000000800 */
[--C-:B-----5:R-:W-:Y:S01]  /*0f70*/  IMAD R9, R16, R9, R17.reuse ;  /* 0x0000000910097224 */ /* 0x120fe200078e0211 */
[----:B------:R-:W-:Y:S01]  /*0f80*/  MOV R8, 0x0 ;  /* 0x0000000000087802 */ /* 0x000fe20000000f00 */
[----:B------:R-:W-:Y:S01]  /*0f90*/  IMAD.MOV.U32 R12, RZ, RZ, R17 ;  /* 0x000000ffff0c7224 */ /* 0x000fe200078e0011 */
[----:B------:R-:W3:Y:S01]  /*0fa0*/  LDCU.64 UR4, c[0x4][0x10] ;  /* 0x01000200ff0477ac */ /* 0x000ee20008000a00 */
[----:B0-----:R-:W4:Y:S04]  /*0fb0*/  LDG.E R10, desc[UR36][R4.64] ;  /* 0x00000024040a7981 */ /* 0x001f28000c1e1900 */
[----:B------:R3:W4:Y:S01]  /*0fc0*/  LDG.E R11, desc[UR36][R4.64+0x4] ;  /* 0x00000424040b7981 */ /* 0x000722000c1e1900 */
[----:B------:R-:W-:-:S02]  /*0fd0*/  IMAD.MOV.U32 R13, RZ, RZ, R19 ;  /* 0x000000ffff0d7224 */ /* 0x000fc400078e0013 */
[----:B-1----:R-:W-:-:S03]  /*0fe0*/  IMAD.WIDE R6, R9, 0x4, R6 ;  /* 0x0000000409067825 */ /* 0x002fc600078e0206 */
[----:B------:R0:W-:Y:S01]  /*0ff0*/  STL.64 [R1+0x18], R12 ;  /* 0x0000180c01007387 */ /* 0x0001e20000100a00 */
[----:B------:R-:W1:Y:S03]  /*1000*/  LDC.64 R8, c[0x4][R8] ;  /* 0x0100000008087b82 */ /* 0x000e660000000a00 */
[----:B------:R0:W5:Y:S01]  /*1010*/  LDG.E R25, desc[UR36][R6.64] ;  /* 0x0000002406197981 */ /* 0x000162000c1e1900 */
[----:B---3--:R-:W-:Y:S01]  /*1020*/  MOV R4, UR4 ;  /* 0x0000000400047c02 */ /* 0x008fe20008000f00 */
[----:B------:R-:W-:Y:S02]  /*1030*/  IMAD.U32 R5, RZ, RZ, UR5 ;  /* 0x00000005ff057e24 */ /* 0x000fe4000f8e00ff */
[----:B--2---:R2:W-:Y:S01]  /*1040*/  STL [R1+0x28], R0 ;  /* 0x0000280001007387 */ /* 0x0045e20000100800 */
[----:B0-----:R-:W-:Y:S01]  /*1050*/  IMAD.MOV.U32 R6, RZ, RZ, R23 ;  /* 0x000000ffff067224 */ /* 0x001fe200078e0017 */
[----:B------:R-:W-:-:S02]  /*1060*/  MOV R7, R18 ;  /* 0x0000001200077202 */ /* 0x000fc40000000f00 */
[----:B-1--4-:R2:W-:Y:S05]  /*1070*/  STL.64 [R1+0x20], R10 ;  /* 0x0000200a01007387 */ /* 0x0125ea0000100a00 */
[----:B------:R-:W-:-:S07]  /*1080*/  LEPC R20, `(.L_x_35) ;  /* 0x000000001014794e */ /* 0x000fce0000000000 */
[----:B--2--5:R-:W-:Y:S05]  /*1090*/  CALL.ABS.NOINC R8 ;  /* 0x0000000008007343 */ /* 0x024fea0003c00000 */
.L_x_35:
        /* <DEDUP_REMOVED lines=8> */
[----:B------:R-:W-:-:S05]  /*1120*/  VIADD R17, R17, 0x1 ;  /* 0x0000000111117836 */ /* 0x000fca0000000000 */
[----:B----4-:R-:W-:Y:S01]  /*1130*/  ISETP.GE.AND P0, PT, R17, R9, PT ;  /* 0x000000091100720c */ /* 0x010fe20003f06270 */
[----:B--2---:R-:W-:-:S12]  /*1140*/  FFMA R26, R25, R4, R26 ;  /* 0x00000004191a7223 */ /* 0x004fd8000000001a */
[----:B------:R-:W-:Y:S05]  /*1150*/  @!P0 BRA `(.L_x_36) ;  /* 0xfffffffc001c8947 */ /* 0x000fea000383ffff */
.L_x_12:
[----:B------:R-:W-:Y:S05]  /*1160*/  BSYNC.RECONVERGENT B8 ;  /* 0x0000000000087941 */ /* 0x000fea0003800200 */
.L_x_11:
[----:B------:R-:W0:Y:S08]  /*1170*/  LDC.64 R4, c[0x0][0x3d0] ;  /* 0x0000f400ff047b82 */ /* 0x000e300000000a00 */
[----:B------:R-:W1:Y:S01]  /*1180*/  LDC R0, c[0x0][0x3d8] ;  /* 0x0000f600ff007b82 */ /* 0x000e620000000800 */
[----:B0-----:R-:W2:Y:S01]  /*1190*/  LDG.E R11, desc[UR36][R4.64] ;  /* 0x00000024040b7981 */ /* 0x001ea2000c1e1900 */
[----:B------:R-:W-:Y:S01]  /*11a0*/  BSSY.RECONVERGENT B6, `(.L_x_37) ;  /* 0x0000011000067945 */ /* 0x000fe20003800200 */
[----:B-1----:R-:W-:-:S04]  /*11b0*/  ISETP.GT.AND P0, PT, R0, RZ, PT ;  /* 0x000000ff0000720c */ /* 0x002fc80003f04270 */
[C---:B------:R-:W-:Y:S02]  /*11c0*/  ISETP.GT.AND P0, PT, R19.reuse, -0x1, P0 ;  /* 0xffffffff1300780c */ /* 0x040fe40000704270 */
[----:B--2---:R-:W-:-:S13]  /*11d0*/  ISETP.LT.AND P1, PT, R19, R11, PT ;  /* 0x0000000b1300720c */ /* 0x004fda0003f21270 */
[----:B------:R-:W-:Y:S05]  /*11e0*/  @P0 BRA P1, `(.L_x_38) ;  /* 0x0000000000300947 */ /* 0x000fea0000800000 */
[----:B------:R-:W-:Y:S01]  /*11f0*/  IMAD.MOV.U32 R10, RZ, RZ, R19 ;  /* 0x000000ffff0a7224 */ /* 0x000fe200078e0013 */
[----:B------:R-:W-:Y:S01]  /*1200*/  MOV R3, 0x0 ;  /* 0x0000000000037802 */ /* 0x000fe20000000f00 */
[----:B------:R0:W-:Y:S01]  /*1210*/  STL [R1+0x8], R0 ;  /* 0x0000080001007387 */ /* 0x0001e20000100800 */
[----:B------:R-:W1:Y:S01]  /*1220*/  LDCU.64 UR4, c[0x4][0x8] ;  /* 0x01000100ff0477ac */ /* 0x000e620008000a00 */
[----:B------:R-:W-:Y:S01]  /*1230*/  MOV R6, R2 ;  /* 0x0000000200067202 */ /* 0x000fe20000000f00 */
[----:B------:R0:W2:Y:S01]  /*1240*/  LDC.64 R8, c[0x4][R3] ;  /* 0x0100000003087b82 */ /* 0x0000a20000000a00 */
[----:B------:R0:W-:Y:S01]  /*1250*/  STL.64 [R1], R10 ;  /* 0x0000000a01007387 */ /* 0x0001e20000100a00 */
[----:B------:R-:W-:Y:S01]  /*1260*/  IMAD.MOV.U32 R7, RZ, RZ, R22 ;  /* 0x000000ffff077224 */ /* 0x000fe200078e0016 */
[----:B-1----:R-:W-:Y:S01]  /*1270*/  MOV R4, UR4 ;  /* 0x0000000400047c02 */ /* 0x002fe20008000f00 */
[----:B0-----:R-:W-:-:S07]  /*1280*/  IMAD.U32 R5, RZ, RZ, UR5 ;  /* 0x00000005ff057e24 */ /* 0x001fce000f8e00ff */
[----:B------:R-:W-:-:S07]  /*1290*/  LEPC R20, `(.L_x_38) ;  /* 0x000000001014794e */ /* 0x000fce0000000000 */
[----:B--2---:R-:W-:Y:S05]  /*12a0*/  CALL.ABS.NOINC R8 ;  /* 0x0000000008007343 */ /* 0x004fea0003c00000 */
.L_x_38:
[----:B------:R-:W-:Y:S05]  /*12b0*/  BSYNC.RECONVERGENT B6 ;  /* 0x0000000000067941 */ /* 0x000fea0003800200 */
.L_x_37:
[----:B------:R-:W0:Y:S08]  /*12c0*/  LDC R0, c[0x0][0x390] ;  /* 0x0000e400ff007b82 */ /* 0x000e300000000800 */
[----:B------:R-:W1:Y:S08]  /*12d0*/  LDC.64 R4, c[0x0][0x3c8] ;  /* 0x0000f200ff047b82 */ /* 0x000e700000000a00 */
[----:B------:R-:W2:Y:S01]  /*12e0*/  LDC.64 R6, c[0x0][0x388] ;  /* 0x0000e200ff067b82 */ /* 0x000ea20000000a00 */
[----:B0-----:R-:W-:Y:S01]  /*12f0*/  ISETP.GT.AND P0, PT, R0, 0x1, PT ;  /* 0x000000010000780c */ /* 0x001fe20003f04270 */
[----:B-1----:R-:W-:-:S06]  /*1300*/  IMAD.WIDE R4, R19, 0x4, R4 ;  /* 0x0000000413047825 */ /* 0x002fcc00078e0204 */
[----:B------:R-:W3:Y:S04]  /*1310*/  LDG.E R5, desc[UR36][R4.64] ;  /* 0x0000002404057981 */ /* 0x000ee8000c1e1900 */
[----:B--2---:R0:W5:Y:S04]  /*1320*/  LDG.E R8, desc[UR36][R6.64] ;  /* 0x0000002406087981 */ /* 0x004168000c1e1900 */
[----:B------:R0:W5:Y:S01]  /*1330*/  @!P0 LDG.E R9, desc[UR36][R6.64+0x4] ;  /* 0x0000042406098981 */ /* 0x000162000c1e1900 */
[----:B------:R-:W-:Y:S01]  /*1340*/  BSSY.RECONVERGENT B6, `(.L_x_39) ;  /* 0x0000017000067945 */ /* 0x000fe20003800200 */
[----:B---3--:R-:W-:-:S03]  /*1350*/  FADD R26, R5, R26 ;  /* 0x0000001a051a7221 */ /* 0x008fc60000000000 */
[----:B0-----:R-:W-:Y:S05]  /*1360*/  @!P0 BRA `(.L_x_40) ;  /* 0x0000000000148947 */ /* 0x001fea0003800000 */
[----:B-----5:R-:W2:Y:S01]  /*1370*/  LDG.E R9, desc[UR36][R6.64+0x4] ;  /* 0x0000042406097981 */ /* 0x020ea2000c1e1900 */
[C---:B------:R-:W-:Y:S02]  /*1380*/  ISETP.GT.AND P1, PT, R19.reuse, -0x1, PT ;  /* 0xffffffff1300780c */ /* 0x040fe40003f24270 */
[----:B--2---:R-:W-:-:S04]  /*1390*/  ISETP.GE.AND P0, PT, R19, R9, PT ;  /* 0x000000091300720c */ /* 0x004fc80003f06270 */
[----:B------:R-:W-:-:S13]  /*13a0*/  ISETP.LT.AND P0, PT, R16, R8, !P0 ;  /* 0x000000081000720c */ /* 0x000fda0004701270 */
[----:B------:R-:W-:Y:S05]  /*13b0*/  @P0 BRA P1, `(.L_x_41) ;  /* 0x00000000003c0947 */ /* 0x000fea0000800000 */
.L_x_40:
[----:B------:R-:W-:Y:S01]  /*13c0*/  MOV R17, R19 ;  /* 0x0000001300117202 */ /* 0x000fe20000000f00 */
[----:B-----5:R0:W-:Y:S01]  /*13d0*/  STL.64 [R1+0x8], R8 ;  /* 0x0000080801007387 */ /* 0x0201e20000100a00 */
[----:B------:R-:W-:Y:S01]  /*13e0*/  MOV R3, 0x0 ;  /* 0x0000000000037802 */ /* 0x000fe20000000f00 */
[----:B------:R-:W1:Y:S01]  /*13f0*/  LDCU.64 UR4, c[0x4][0x10] ;  /* 0x01000200ff0477ac */ /* 0x000e620008000a00 */
[----:B------:R-:W-:Y:S01]  /*1400*/  IMAD.MOV.U32 R6, RZ, RZ, R2 ;  /* 0x000000ffff067224 */ /* 0x000fe200078e0002 */
[----:B------:R0:W-:Y:S01]  /*1410*/  STL [R1+0x10], R0 ;  /* 0x0000100001007387 */ /* 0x0001e20000100800 */
[----:B------:R0:W2:Y:S01]  /*1420*/  LDC.64 R10, c[0x4][R3] ;  /* 0x01000000030a7b82 */ /* 0x0000a20000000a00 */
[----:B------:R-:W-:Y:S02]  /*1430*/  MOV R7, R22 ;  /* 0x0000001600077202 */ /* 0x000fe40000000f00 */
[----:B------:R0:W-:Y:S01]  /*1440*/  STL.64 [R1], R16 ;  /* 0x0000001001007387 */ /* 0x0001e20000100a00 */
[----:B-1----:R-:W-:Y:S01]  /*1450*/  IMAD.U32 R4, RZ, RZ, UR4 ;  /* 0x00000004ff047e24 */ /* 0x002fe2000f8e00ff */
[----:B0-----:R-:W-:-:S07]  /*1460*/  MOV R5, UR5 ;  /* 0x0000000500057c02 */ /* 0x001fce0008000f00 */
[----:B------:R-:W-:-:S07]  /*1470*/  LEPC R20, `(.L_x_42) ;  /* 0x000000001014794e */ /* 0x000fce0000000000 */
[----:B--2---:R-:W-:Y:S05]  /*1480*/  CALL.ABS.NOINC R10 ;  /* 0x000000000a007343 */ /* 0x004fea0003c00000 */
.L_x_42:
[----:B------:R-:W0:Y:S02]  /*1490*/  LDC.64 R2, c[0x0][0x388] ;  /* 0x0000e200ff027b82 */ /* 0x000e240000000a00 */
[----:B0-----:R0:W5:Y:S02]  /*14a0*/  LDG.E R9, desc[UR36][R2.64+0x4] ;  /* 0x0000042402097981 */ /* 0x001164000c1e1900 */
.L_x_41:
[----:B------:R-:W-:Y:S05]  /*14b0*/  BSYNC.RECONVERGENT B6 ;  /* 0x0000000000067941 */ /* 0x000fea0003800200 */
.L_x_39:
[----:B0-----:R-:W0:Y:S01]  /*14c0*/  LDC.64 R2, c[0x0][0x380] ;  /* 0x0000e000ff027b82 */ /* 0x001e220000000a00 */
[----:B-----5:R-:W-:-:S04]  /*14d0*/  IMAD R9, R16, R9, R19 ;  /* 0x0000000910097224 */ /* 0x020fc800078e0213 */
[----:B0-----:R-:W-:-:S05]  /*14e0*/  IMAD.WIDE R2, R9, 0x4, R2 ;  /* 0x0000000409027825 */ /* 0x001fca00078e0202 */
[----:B------:R-:W-:Y:S01]  /*14f0*/  STG.E desc[UR36][R2.64], R26 ;  /* 0x0000001a02007986 */ /* 0x000fe2000c101924 */
[----:B------:R-:W-:Y:S05]  /*1500*/  EXIT ;  /* 0x000000000000794d */ /* 0x000fea0003800000 */
.L_x_43:
        /* <DEDUP_REMOVED lines=15> */
.L_x_45:


//--------------------- .nv.global.init           --------------------------
	.section	.nv.global.init,"aw",@progbits
.nv.global.init:
	.type		$str,@object
	.size		$str,($str$1 - $str)
$str:
        /*0000*/ 	.byte	0x54, 0x65, 0x6e, 0x73, 0x6f, 0x72, 0x20, 0x62, 0x6f, 0x75, 0x6e, 0x64, 0x73, 0x20, 0x65, 0x72
        /*0010*/ 	.byte	0x72, 0x6f, 0x72, 0x3a, 0x20, 0x31, 0x44, 0x20, 0x61, 0x63, 0x63, 0x65, 0x73, 0x73, 0x20, 0x5b
        /*0020*/ 	.byte	0x25, 0x64, 0x5d, 0x20, 0x6f, 0x75, 0x74, 0x20, 0x6f, 0x66, 0x20, 0x62, 0x6f, 0x75, 0x6e, 0x64
        /*0030*/ 	.byte	0x73, 0x20, 0x5b, 0x30, 0x2c, 0x20, 0x25, 0x64, 0x29, 0x20, 0x66, 0x6f, 0x72, 0x20, 0x25, 0x64
        /*0040*/ 	.byte	0x44, 0x20, 0x74, 0x65, 0x6e, 0x73, 0x6f, 0x72, 0x0a, 0x00
	.type		$str$1,@object
	.size		$str$1,(.L_1 - $str$1)
$str$1:
        /*004a*/ 	.byte	0x54, 0x65, 0x6e, 0x73, 0x6f, 0x72, 0x20, 0x62, 0x6f, 0x75, 0x6e, 0x64, 0x73, 0x20, 0x65, 0x72
        /*005a*/ 	.byte	0x72, 0x6f, 0x72, 0x3a, 0x20, 0x32, 0x44, 0x20, 0x61, 0x63, 0x63, 0x65, 0x73, 0x73, 0x20, 0x5b
        /*006a*/ 	.byte	0x25, 0x64, 0x2c, 0x25, 0x64, 0x5d, 0x20, 0x6f, 0x75, 0x74, 0x20, 0x6f, 0x66, 0x20, 0x62, 0x6f
        /*007a*/ 	.byte	0x75, 0x6e, 0x64, 0x73, 0x20, 0x5b, 0x30, 0x2c, 0x25, 0x64, 0x29, 0x78, 0x5b, 0x30, 0x2c, 0x25
        /*008a*/ 	.byte	0x64, 0x29, 0x20, 0x66, 0x6f, 0x72, 0x20, 0x25, 0x64, 0x44, 0x20, 0x74, 0x65, 0x6e, 0x73, 0x6f
        /*009a*/ 	.byte	0x72, 0x0a, 0x00
.L_1:


//--------------------- .nv.shared.reserved.0     --------------------------
	.section	.nv.shared.reserved.0,"aw",@nobits
	.weak		__nv_reservedSMEM_offset_0_alias
	.size		__nv_reservedSMEM_offset_0_alias, 0, 64
	.other		__nv_reservedSMEM_offset_0_alias,@"STO_CUDA_RESERVED_SHARED STV_DEFAULT"
__nv_reservedSMEM_offset_0_alias:
	.zero		0
	.zero		64


//--------------------- .nv.constant0._Z12relu_forward6TensorIfES0_ --------------------------
	.section	.nv.constant0._Z12relu_forward6TensorIfES0_,"a",@progbits
	.sectionflags	@""
	.align	4
.nv.constant0._Z12relu_forward6TensorIfES0_:
	.zero		944


//--------------------- .nv.constant0._Z13dense_forward6TensorIfES0_S0_S0_ --------------------------
	.section	.nv.constant0._Z13dense_forward6TensorIfES0_S0_S0_,"a",@progbits
	.sectionflags	@""
	.align	4
.nv.constant0._Z13dense_forward6TensorIfES0_S0_S0_:
	.zero		992


//--------------------- SYMBOLS --------------------------

	.type		.nv.reservedSmem.offset0,@object
	.size		.nv.reservedSmem.offset0,0x4
	.type		vprintf,@function
